	.target	sm_90a

	.elftype	@"ET_EXEC"


//--------------------- .note.nv.tkinfo           --------------------------
	.section	.note.nv.tkinfo,"",@"SHT_NOTE"
	.sectionflags	@"SHF_NOTE_NV_TKINFO"
	.tkinfo
        /*0018*/ 	.word	0x00000002
        /*0030*/ 	.string	""
        /*0030*/ 	.string	"ptxas"
        /*0030*/ 	.string	"Cuda compilation tools, release 13.0, V13.0.88"
        /*0030*/ 	.string	"Build cuda_13.0.r13.0/compiler.36424714_0"
        /*0030*/ 	.string	"-arch sm_90a -m 64 "



//--------------------- .note.nv.cuinfo           --------------------------
	.section	.note.nv.cuinfo,"",@"SHT_NOTE"
	.sectionflags	@"SHF_NOTE_NV_CUINFO"
        /*0018*/ 	.short	0x0002
        /*001a*/ 	.short	0x005a
        /*001c*/ 	.short	0x0082
	.zero		2


//--------------------- .nv.info                  --------------------------
	.section	.nv.info,"",@"SHT_CUDA_INFO"
	.align	4


	//----- nvinfo : EIATTR_REGCOUNT
	.align		4
        /*0000*/ 	.byte	0x04, 0x2f
        /*0002*/ 	.short	(.L_12 - .L_11)
	.align		4
.L_11:
        /*0004*/ 	.word	index@(_ZN7cutlass13device_kernelINS_4gemm6kernel13GemmUniversalIN4cute5tupleIJiiiiEEENS1_10collective13CollectiveMmaINS1_43MainloopSm90TmaGmmaWarpSpecializedSparseFP8ILi17ENS5_IJNS4_1CILi1EEESB_SB_EEENS1_32KernelTmaWarpSpecializedPingpongEEENS5_IJNSA_ILi64EEESF_NSA_ILi128EEEEEENS_12float_e4m3_tENS5_IJNS4_6LayoutINS5_IJiNS5_IJNSA_ILi2EEEiEEEiEEENS5_IJlNS5_IJSB_SK_EEElEEEEENSJ_INS5_IJNS5_IJSF_iEEENS5_IJSG_iEEEiEEENS5_IJNS5_IJSG_NSA_ILi8192EEEEEENS5_IJSB_lEEElEEEEEEEESI_NS5_IJlSB_lEEENS4_8TiledMMAINS4_8MMA_AtomIJNS4_4SM904GMMA6SPARSE31GMMA_64x64x64_F32E4M3E4M3_SS_TNILNS13_7ScaleInE1ELS16_1ELNS13_9SparseSelE0EEEEEENSJ_ISC_NS5_IJNSA_ILi0EEES1A_S1A_EEEEENS5_IJNS4_10UnderscoreES1D_S1D_EEEEENS4_13SM90_TMA_LOADENS4_14ComposedLayoutINS4_7SwizzleILi2ELi4ELi3EEENS4_25smem_sparse_ptr_flag_bitsILi2ELi8EEENSJ_INS5_IJNS5_IJSB_NSA_ILi8EEEEEENS5_IJSK_SF_EEEEEENS5_IJNS5_IJS1A_SG_EEESN_EEEEEEEvNS4_8identityES1G_NS1H_INS1I_ILi3ELi4ELi3EEENS4_18smem_ptr_flag_bitsILi8EEENSJ_INS5_IJS1M_SG_EEENS5_IJSG_SB_EEEEEEEvS1U_EENS_8epilogue10collective6detail29Sm90TmaWarpSpecializedAdapterINS24_15DefaultEpilogueIfNS5_IJSB_llEEES28_NS23_6thread17LinearCombinationIfLi1EffLNS29_9ScaleType4KindE0ELNS_15FloatRoundStyleE2EfEENS1_15EpilogueDefaultEEEEEvvEEEEvNT_6ParamsE)
        /*0008*/ 	.word	0x000000a8


	//----- nvinfo : EIATTR_FRAME_SIZE
	.align		4
.L_12:
        /*000c*/ 	.byte	0x04, 0x11
        /*000e*/ 	.short	(.L_14 - .L_13)
	.align		4
.L_13:
        /*0010*/ 	.word	index@(_ZN7cutlass13device_kernelINS_4gemm6kernel13GemmUniversalIN4cute5tupleIJiiiiEEENS1_10collective13CollectiveMmaINS1_43MainloopSm90TmaGmmaWarpSpecializedSparseFP8ILi17ENS5_IJNS4_1CILi1EEESB_SB_EEENS1_32KernelTmaWarpSpecializedPingpongEEENS5_IJNSA_ILi64EEESF_NSA_ILi128EEEEEENS_12float_e4m3_tENS5_IJNS4_6LayoutINS5_IJiNS5_IJNSA_ILi2EEEiEEEiEEENS5_IJlNS5_IJSB_SK_EEElEEEEENSJ_INS5_IJNS5_IJSF_iEEENS5_IJSG_iEEEiEEENS5_IJNS5_IJSG_NSA_ILi8192EEEEEENS5_IJSB_lEEElEEEEEEEESI_NS5_IJlSB_lEEENS4_8TiledMMAINS4_8MMA_AtomIJNS4_4SM904GMMA6SPARSE31GMMA_64x64x64_F32E4M3E4M3_SS_TNILNS13_7ScaleInE1ELS16_1ELNS13_9SparseSelE0EEEEEENSJ_ISC_NS5_IJNSA_ILi0EEES1A_S1A_EEEEENS5_IJNS4_10UnderscoreES1D_S1D_EEEEENS4_13SM90_TMA_LOADENS4_14ComposedLayoutINS4_7SwizzleILi2ELi4ELi3EEENS4_25smem_sparse_ptr_flag_bitsILi2ELi8EEENSJ_INS5_IJNS5_IJSB_NSA_ILi8EEEEEENS5_IJSK_SF_EEEEEENS5_IJNS5_IJS1A_SG_EEESN_EEEEEEEvNS4_8identityES1G_NS1H_INS1I_ILi3ELi4ELi3EEENS4_18smem_ptr_flag_bitsILi8EEENSJ_INS5_IJS1M_SG_EEENS5_IJSG_SB_EEEEEEEvS1U_EENS_8epilogue10collective6detail29Sm90TmaWarpSpecializedAdapterINS24_15DefaultEpilogueIfNS5_IJSB_llEEES28_NS23_6thread17LinearCombinationIfLi1EffLNS29_9ScaleType4KindE0ELNS_15FloatRoundStyleE2EfEENS1_15EpilogueDefaultEEEEEvvEEEEvNT_6ParamsE)
        /*0014*/ 	.word	0x00000000


	//----- nvinfo : EIATTR_MIN_STACK_SIZE
	.align		4
.L_14:
        /*0018*/ 	.byte	0x04, 0x12
        /*001a*/ 	.short	(.L_16 - .L_15)
	.align		4
.L_15:
        /*001c*/ 	.word	index@(_ZN7cutlass13device_kernelINS_4gemm6kernel13GemmUniversalIN4cute5tupleIJiiiiEEENS1_10collective13CollectiveMmaINS1_43MainloopSm90TmaGmmaWarpSpecializedSparseFP8ILi17ENS5_IJNS4_1CILi1EEESB_SB_EEENS1_32KernelTmaWarpSpecializedPingpongEEENS5_IJNSA_ILi64EEESF_NSA_ILi128EEEEEENS_12float_e4m3_tENS5_IJNS4_6LayoutINS5_IJiNS5_IJNSA_ILi2EEEiEEEiEEENS5_IJlNS5_IJSB_SK_EEElEEEEENSJ_INS5_IJNS5_IJSF_iEEENS5_IJSG_iEEEiEEENS5_IJNS5_IJSG_NSA_ILi8192EEEEEENS5_IJSB_lEEElEEEEEEEESI_NS5_IJlSB_lEEENS4_8TiledMMAINS4_8MMA_AtomIJNS4_4SM904GMMA6SPARSE31GMMA_64x64x64_F32E4M3E4M3_SS_TNILNS13_7ScaleInE1ELS16_1ELNS13_9SparseSelE0EEEEEENSJ_ISC_NS5_IJNSA_ILi0EEES1A_S1A_EEEEENS5_IJNS4_10UnderscoreES1D_S1D_EEEEENS4_13SM90_TMA_LOADENS4_14ComposedLayoutINS4_7SwizzleILi2ELi4ELi3EEENS4_25smem_sparse_ptr_flag_bitsILi2ELi8EEENSJ_INS5_IJNS5_IJSB_NSA_ILi8EEEEEENS5_IJSK_SF_EEEEEENS5_IJNS5_IJS1A_SG_EEESN_EEEEEEEvNS4_8identityES1G_NS1H_INS1I_ILi3ELi4ELi3EEENS4_18smem_ptr_flag_bitsILi8EEENSJ_INS5_IJS1M_SG_EEENS5_IJSG_SB_EEEEEEEvS1U_EENS_8epilogue10collective6detail29Sm90TmaWarpSpecializedAdapterINS24_15DefaultEpilogueIfNS5_IJSB_llEEES28_NS23_6thread17LinearCombinationIfLi1EffLNS29_9ScaleType4KindE0ELNS_15FloatRoundStyleE2EfEENS1_15EpilogueDefaultEEEEEvvEEEEvNT_6ParamsE)
        /*0020*/ 	.word	0x00000000
.L_16:


//--------------------- .nv.compat                --------------------------
	.section	.nv.compat,"",@"SHT_CUDA_COMPAT_INFO"
	.align	4
        /*0000*/ 	.byte	0x02, 0x09, 0x01, 0x00, 0x02, 0x02, 0x04, 0x00, 0x02, 0x05, 0x05, 0x00, 0x03, 0x07, 0x01, 0x01
        /*0010*/ 	.byte	0x02, 0x03, 0x01, 0x00, 0x02, 0x06, 0x01, 0x00, 0x04, 0x0b, 0x08, 0x00, 0x00, 0x00, 0x00, 0x00
        /*0020*/ 	.byte	0x00, 0x00, 0x00, 0x00


//--------------------- .nv.info._ZN7cutlass13device_kernelINS_4gemm6kernel13GemmUniversalIN4cute5tupleIJiiiiEEENS1_10collective13CollectiveMmaINS1_43MainloopSm90TmaGmmaWarpSpecializedSparseFP8ILi17ENS5_IJNS4_1CILi1EEESB_SB_EEENS1_32KernelTmaWarpSpecializedPingpongEEENS5_IJNSA_ILi64EEESF_NSA_ILi128EEEEEENS_12float_e4m3_tENS5_IJNS4_6LayoutINS5_IJiNS5_IJNSA_ILi2EEEiEEEiEEENS5_IJlNS5_IJSB_SK_EEElEEEEENSJ_INS5_IJNS5_IJSF_iEEENS5_IJSG_iEEEiEEENS5_IJNS5_IJSG_NSA_ILi8192EEEEEENS5_IJSB_lEEElEEEEEEEESI_NS5_IJlSB_lEEENS4_8TiledMMAINS4_8MMA_AtomIJNS4_4SM904GMMA6SPARSE31GMMA_64x64x64_F32E4M3E4M3_SS_TNILNS13_7ScaleInE1ELS16_1ELNS13_9SparseSelE0EEEEEENSJ_ISC_NS5_IJNSA_ILi0EEES1A_S1A_EEEEENS5_IJNS4_10UnderscoreES1D_S1D_EEEEENS4_13SM90_TMA_LOADENS4_14ComposedLayoutINS4_7SwizzleILi2ELi4ELi3EEENS4_25smem_sparse_ptr_flag_bitsILi2ELi8EEENSJ_INS5_IJNS5_IJSB_NSA_ILi8EEEEEENS5_IJSK_SF_EEEEEENS5_IJNS5_IJS1A_SG_EEESN_EEEEEEEvNS4_8identityES1G_NS1H_INS1I_ILi3ELi4ELi3EEENS4_18smem_ptr_flag_bitsILi8EEENSJ_INS5_IJS1M_SG_EEENS5_IJSG_SB_EEEEEEEvS1U_EENS_8epilogue10collective6detail29Sm90TmaWarpSpecializedAdapterINS24_15DefaultEpilogueIfNS5_IJSB_llEEES28_NS23_6thread17LinearCombinationIfLi1EffLNS29_9ScaleType4KindE0ELNS_15FloatRoundStyleE2EfEENS1_15EpilogueDefaultEEEEEvvEEEEvNT_6ParamsE --------------------------
	.section	.nv.info._ZN7cutlass13device_kernelINS_4gemm6kernel13GemmUniversalIN4cute5tupleIJiiiiEEENS1_10collective13CollectiveMmaINS1_43MainloopSm90TmaGmmaWarpSpecializedSparseFP8ILi17ENS5_IJNS4_1CILi1EEESB_SB_EEENS1_32KernelTmaWarpSpecializedPingpongEEENS5_IJNSA_ILi64EEESF_NSA_ILi128EEEEEENS_12float_e4m3_tENS5_IJNS4_6LayoutINS5_IJiNS5_IJNSA_ILi2EEEiEEEiEEENS5_IJlNS5_IJSB_SK_EEElEEEEENSJ_INS5_IJNS5_IJSF_iEEENS5_IJSG_iEEEiEEENS5_IJNS5_IJSG_NSA_ILi8192EEEEEENS5_IJSB_lEEElEEEEEEEESI_NS5_IJlSB_lEEENS4_8TiledMMAINS4_8MMA_AtomIJNS4_4SM904GMMA6SPARSE31GMMA_64x64x64_F32E4M3E4M3_SS_TNILNS13_7ScaleInE1ELS16_1ELNS13_9SparseSelE0EEEEEENSJ_ISC_NS5_IJNSA_ILi0EEES1A_S1A_EEEEENS5_IJNS4_10UnderscoreES1D_S1D_EEEEENS4_13SM90_TMA_LOADENS4_14ComposedLayoutINS4_7SwizzleILi2ELi4ELi3EEENS4_25smem_sparse_ptr_flag_bitsILi2ELi8EEENSJ_INS5_IJNS5_IJSB_NSA_ILi8EEEEEENS5_IJSK_SF_EEEEEENS5_IJNS5_IJS1A_SG_EEESN_EEEEEEEvNS4_8identityES1G_NS1H_INS1I_ILi3ELi4ELi3EEENS4_18smem_ptr_flag_bitsILi8EEENSJ_INS5_IJS1M_SG_EEENS5_IJSG_SB_EEEEEEEvS1U_EENS_8epilogue10collective6detail29Sm90TmaWarpSpecializedAdapterINS24_15DefaultEpilogueIfNS5_IJSB_llEEES28_NS23_6thread17LinearCombinationIfLi1EffLNS29_9ScaleType4KindE0ELNS_15FloatRoundStyleE2EfEENS1_15EpilogueDefaultEEEEEvvEEEEvNT_6ParamsE,"",@"SHT_CUDA_INFO"
	.sectionflags	@""
	.align	4


	//----- nvinfo : EIATTR_CUDA_API_VERSION
	.align		4
        /*0000*/ 	.byte	0x04, 0x37
        /*0002*/ 	.short	(.L_18 - .L_17)
.L_17:
        /*0004*/ 	.word	0x00000082


	//----- nvinfo : EIATTR_KPARAM_INFO
	.align		4
.L_18:
        /*0008*/ 	.byte	0x04, 0x17
        /*000a*/ 	.short	(.L_20 - .L_19)
.L_19:
        /*000c*/ 	.word	0x00000000
        /*0010*/ 	.short	0x0000
        /*0012*/ 	.short	0x0070
        /*0014*/ 	.byte	0x00, 0xf0, 0x01, 0x14


	//----- nvinfo : EIATTR_SPARSE_MMA_MASK
	.align		4
.L_20:
        /*0018*/ 	.byte	0x03, 0x50
        /*001a*/ 	.short	0x0001


	//----- nvinfo : EIATTR_MAXREG_COUNT
	.align		4
        /*001c*/ 	.byte	0x03, 0x1b
        /*001e*/ 	.short	0x00a8


	//----- nvinfo : EIATTR_NUM_BARRIERS
	.align		4
        /*0020*/ 	.byte	0x02, 0x4c
        /*0022*/ 	.byte	0x01
	.zero		1


	//----- nvinfo : EIATTR_MERCURY_ISA_VERSION
	.align		4
        /*0024*/ 	.byte	0x03, 0x5f
        /*0026*/ 	.short	0x0101


	//----- nvinfo : EIATTR_INT_WARP_WIDE_INSTR_OFFSETS
	.align		4
        /*0028*/ 	.byte	0x04, 0x31
        /*002a*/ 	.short	(.L_22 - .L_21)


	//   ....[0]....
.L_21:
        /*002c*/ 	.word	0x000005e0


	//   ....[1]....
        /*0030*/ 	.word	0x00000600


	//   ....[2]....
        /*0034*/ 	.word	0x00000680


	//   ....[3]....
        /*0038*/ 	.word	0x00000690


	//   ....[4]....
        /*003c*/ 	.word	0x000006a0


	//   ....[5]....
        /*0040*/ 	.word	0x000006c0


	//   ....[6]....
        /*0044*/ 	.word	0x00000750


	//   ....[7]....
        /*0048*/ 	.word	0x00000770


	//----- nvinfo : EIATTR_COOP_GROUP_MASK_REGIDS
	.align		4
.L_22:
        /*004c*/ 	.byte	0x04, 0x29
        /*004e*/ 	.short	(.L_24 - .L_23)


	//   ....[0]....
.L_23:
        /*0050*/ 	.word	0xffffffff


	//   ....[1]....
        /*0054*/ 	.word	0xffffffff


	//   ....[2]....
        /*0058*/ 	.word	0xffffffff


	//   ....[3]....
        /*005c*/ 	.word	0xffffffff


	//   ....[4]....
        /*0060*/ 	.word	0xffffffff


	//   ....[5]....
        /*0064*/ 	.word	0xffffffff


	//----- nvinfo : EIATTR_COOP_GROUP_INSTR_OFFSETS
	.align		4
.L_24:
        /*0068*/ 	.byte	0x04, 0x28
        /*006a*/ 	.short	(.L_26 - .L_25)


	//   ....[0]....
.L_25:
        /*006c*/ 	.word	0x00000060


	//   ....[1]....
        /*0070*/ 	.word	0x00000070


	//   ....[2]....
        /*0074*/ 	.word	0x00000160


	//   ....[3]....
        /*0078*/ 	.word	0x000004c0


	//   ....[4]....
        /*007c*/ 	.word	0x00000500


	//   ....[5]....
        /*0080*/ 	.word	0x00000540


	//----- nvinfo : EIATTR_REG_RECONFIG
	.align		4
.L_26:
        /*0084*/ 	.byte	0x01, 0x54
	.zero		2


	//----- nvinfo : EIATTR_MBARRIER_INSTR_OFFSETS
	.align		4
        /*0088*/ 	.byte	0x04, 0x39
        /*008a*/ 	.short	(.L_28 - .L_27)


	//   ....[0]....
.L_27:
        /*008c*/ 	.word	0x00000280
        /*0090*/ 	.word	0x000000ff
        /*0094*/ 	.word	0x00000000
        /*0098*/ 	.short	0x0100
        /*009a*/ 	.byte	0x08
	.zero		1


	//   ....[1]....
        /*009c*/ 	.word	0x00000290
        /*00a0*/ 	.word	0x000000ff
        /*00a4*/ 	.word	0x00000088
        /*00a8*/ 	.short	0x0100
        /*00aa*/ 	.byte	0x08
	.zero		1


	//   ....[2]....
        /*00ac*/ 	.word	0x000002a0
        /*00b0*/ 	.word	0x000000ff
        /*00b4*/ 	.word	0x00000008
        /*00b8*/ 	.short	0x0100
        /*00ba*/ 	.byte	0x08
	.zero		1


	//   ....[3]....
        /*00bc*/ 	.word	0x000002b0
        /*00c0*/ 	.word	0x000000ff
        /*00c4*/ 	.word	0x00000090
        /*00c8*/ 	.short	0x0100
        /*00ca*/ 	.byte	0x08
	.zero		1


	//   ....[4]....
        /*00cc*/ 	.word	0x000002c0
        /*00d0*/ 	.word	0x000000ff
        /*00d4*/ 	.word	0x00000010
        /*00d8*/ 	.short	0x0100
        /*00da*/ 	.byte	0x08
	.zero		1


	//   ....[5]....
        /*00dc*/ 	.word	0x000002d0
        /*00e0*/ 	.word	0x000000ff
        /*00e4*/ 	.word	0x00000098
        /*00e8*/ 	.short	0x0100
        /*00ea*/ 	.byte	0x08
	.zero		1


	//   ....[6]....
        /*00ec*/ 	.word	0x000002e0
        /*00f0*/ 	.word	0x000000ff
        /*00f4*/ 	.word	0x00000018
        /*00f8*/ 	.short	0x0100
        /*00fa*/ 	.byte	0x08
	.zero		1


	//   ....[7]....
        /*00fc*/ 	.word	0x000002f0
        /*0100*/ 	.word	0x000000ff
        /*0104*/ 	.word	0x000000a0
        /*0108*/ 	.short	0x0100
        /*010a*/ 	.byte	0x08
	.zero		1


	//   ....[8]....
        /*010c*/ 	.word	0x00000300
        /*0110*/ 	.word	0x000000ff
        /*0114*/ 	.word	0x00000020
        /*0118*/ 	.short	0x0100
        /*011a*/ 	.byte	0x08
	.zero		1


	//   ....[9]....
        /*011c*/ 	.word	0x00000310
        /*0120*/ 	.word	0x000000ff
        /*0124*/ 	.word	0x000000a8
        /*0128*/ 	.short	0x0100
        /*012a*/ 	.byte	0x08
	.zero		1


	//   ....[10]....
        /*012c*/ 	.word	0x00000320
        /*0130*/ 	.word	0x000000ff
        /*0134*/ 	.word	0x00000028
        /*0138*/ 	.short	0x0100
        /*013a*/ 	.byte	0x08
	.zero		1


	//   ....[11]....
        /*013c*/ 	.word	0x00000330
        /*0140*/ 	.word	0x000000ff
        /*0144*/ 	.word	0x000000b0
        /*0148*/ 	.short	0x0100
        /*014a*/ 	.byte	0x08
	.zero		1


	//   ....[12]....
        /*014c*/ 	.word	0x00000340
        /*0150*/ 	.word	0x000000ff
        /*0154*/ 	.word	0x00000030
        /*0158*/ 	.short	0x0100
        /*015a*/ 	.byte	0x08
	.zero		1


	//   ....[13]....
        /*015c*/ 	.word	0x00000350
        /*0160*/ 	.word	0x000000ff
        /*0164*/ 	.word	0x000000b8
        /*0168*/ 	.short	0x0100
        /*016a*/ 	.byte	0x08
	.zero		1


	//   ....[14]....
        /*016c*/ 	.word	0x00000360
        /*0170*/ 	.word	0x000000ff
        /*0174*/ 	.word	0x00000038
        /*0178*/ 	.short	0x0100
        /*017a*/ 	.byte	0x08
	.zero		1


	//   ....[15]....
        /*017c*/ 	.word	0x00000370
        /*0180*/ 	.word	0x000000ff
        /*0184*/ 	.word	0x000000c0
        /*0188*/ 	.short	0x0100
        /*018a*/ 	.byte	0x08
	.zero		1


	//   ....[16]....
        /*018c*/ 	.word	0x00000380
        /*0190*/ 	.word	0x000000ff
        /*0194*/ 	.word	0x00000040
        /*0198*/ 	.short	0x0100
        /*019a*/ 	.byte	0x08
	.zero		1


	//   ....[17]....
        /*019c*/ 	.word	0x00000390
        /*01a0*/ 	.word	0x000000ff
        /*01a4*/ 	.word	0x000000c8
        /*01a8*/ 	.short	0x0100
        /*01aa*/ 	.byte	0x08
	.zero		1


	//   ....[18]....
        /*01ac*/ 	.word	0x000003a0
        /*01b0*/ 	.word	0x000000ff
        /*01b4*/ 	.word	0x00000048
        /*01b8*/ 	.short	0x0100
        /*01ba*/ 	.byte	0x08
	.zero		1


	//   ....[19]....
        /*01bc*/ 	.word	0x000003b0
        /*01c0*/ 	.word	0x000000ff
        /*01c4*/ 	.word	0x000000d0
        /*01c8*/ 	.short	0x0100
        /*01ca*/ 	.byte	0x08
	.zero		1


	//   ....[20]....
        /*01cc*/ 	.word	0x000003c0
        /*01d0*/ 	.word	0x000000ff
        /*01d4*/ 	.word	0x00000050
        /*01d8*/ 	.short	0x0100
        /*01da*/ 	.byte	0x08
	.zero		1


	//   ....[21]....
        /*01dc*/ 	.word	0x000003d0
        /*01e0*/ 	.word	0x000000ff
        /*01e4*/ 	.word	0x000000d8
        /*01e8*/ 	.short	0x0100
        /*01ea*/ 	.byte	0x08
	.zero		1


	//   ....[22]....
        /*01ec*/ 	.word	0x000003e0
        /*01f0*/ 	.word	0x000000ff
        /*01f4*/ 	.word	0x00000058
        /*01f8*/ 	.short	0x0100
        /*01fa*/ 	.byte	0x08
	.zero		1


	//   ....[23]....
        /*01fc*/ 	.word	0x000003f0
        /*0200*/ 	.word	0x000000ff
        /*0204*/ 	.word	0x000000e0
        /*0208*/ 	.short	0x0100
        /*020a*/ 	.byte	0x08
	.zero		1


	//   ....[24]....
        /*020c*/ 	.word	0x00000400
        /*0210*/ 	.word	0x000000ff
        /*0214*/ 	.word	0x00000060
        /*0218*/ 	.short	0x0100
        /*021a*/ 	.byte	0x08
	.zero		1


	//   ....[25]....
        /*021c*/ 	.word	0x00000410
        /*0220*/ 	.word	0x000000ff
        /*0224*/ 	.word	0x000000e8
        /*0228*/ 	.short	0x0100
        /*022a*/ 	.byte	0x08
	.zero		1


	//   ....[26]....
        /*022c*/ 	.word	0x00000420
        /*0230*/ 	.word	0x000000ff
        /*0234*/ 	.word	0x00000068
        /*0238*/ 	.short	0x0100
        /*023a*/ 	.byte	0x08
	.zero		1


	//   ....[27]....
        /*023c*/ 	.word	0x00000430
        /*0240*/ 	.word	0x000000ff
        /*0244*/ 	.word	0x000000f0
        /*0248*/ 	.short	0x0100
        /*024a*/ 	.byte	0x08
	.zero		1


	//   ....[28]....
        /*024c*/ 	.word	0x00000440
        /*0250*/ 	.word	0x000000ff
        /*0254*/ 	.word	0x00000070
        /*0258*/ 	.short	0x0100
        /*025a*/ 	.byte	0x08
	.zero		1


	//   ....[29]....
        /*025c*/ 	.word	0x00000450
        /*0260*/ 	.word	0x000000ff
        /*0264*/ 	.word	0x000000f8
        /*0268*/ 	.short	0x0100
        /*026a*/ 	.byte	0x08
	.zero		1


	//   ....[30]....
        /*026c*/ 	.word	0x00000460
        /*0270*/ 	.word	0x000000ff
        /*0274*/ 	.word	0x00000078
        /*0278*/ 	.short	0x0100
        /*027a*/ 	.byte	0x08
	.zero		1


	//   ....[31]....
        /*027c*/ 	.word	0x00000470
        /*0280*/ 	.word	0x000000ff
        /*0284*/ 	.word	0x00000100
        /*0288*/ 	.short	0x0100
        /*028a*/ 	.byte	0x08
	.zero		1


	//   ....[32]....
        /*028c*/ 	.word	0x00000480
        /*0290*/ 	.word	0x000000ff
        /*0294*/ 	.word	0x00000080
        /*0298*/ 	.short	0x0100
        /*029a*/ 	.byte	0x08
	.zero		1


	//   ....[33]....
        /*029c*/ 	.word	0x00000490
        /*02a0*/ 	.word	0x000000ff
        /*02a4*/ 	.word	0x00000108
        /*02a8*/ 	.short	0x0100
        /*02aa*/ 	.byte	0x08
	.zero		1


	//   ....[34]....
        /*02ac*/ 	.word	0x000007b0
        /*02b0*/ 	.word	0x000000ff
        /*02b4*/ 	.word	0x00000140
        /*02b8*/ 	.short	0x0100
        /*02ba*/ 	.byte	0x08
	.zero		1


	//   ....[35]....
        /*02bc*/ 	.word	0x00000820
        /*02c0*/ 	.word	0x000000ff
        /*02c4*/ 	.word	0x00000148
        /*02c8*/ 	.short	0x0100
        /*02ca*/ 	.byte	0x08
	.zero		1


	//   ....[36]....
        /*02cc*/ 	.word	0x00000840
        /*02d0*/ 	.word	0x000000ff
        /*02d4*/ 	.word	0x00000120
        /*02d8*/ 	.short	0x0100
        /*02da*/ 	.byte	0x09
	.zero		1


	//   ....[37]....
        /*02dc*/ 	.word	0x00000850
        /*02e0*/ 	.word	0x000000ff
        /*02e4*/ 	.word	0x00000128
        /*02e8*/ 	.short	0x0100
        /*02ea*/ 	.byte	0x09
	.zero		1


	//   ....[38]....
        /*02ec*/ 	.word	0x00000860
        /*02f0*/ 	.word	0x000000ff
        /*02f4*/ 	.word	0x00000130
        /*02f8*/ 	.short	0x0100
        /*02fa*/ 	.byte	0x09
	.zero		1


	//   ....[39]....
        /*02fc*/ 	.word	0x00000870
        /*0300*/ 	.word	0x000000ff
        /*0304*/ 	.word	0x00000138
        /*0308*/ 	.short	0x0100
        /*030a*/ 	.byte	0x09
	.zero		1


	//   ....[40]....
        /*030c*/ 	.word	0x00001740
        /*0310*/ 	.word	0x000000ff
        /*0314*/ 	.word	0xfffffff8
        /*0318*/ 	.short	0x010a
        /*031a*/ 	.byte	0x0d
	.zero		1


	//   ....[41]....
        /*031c*/ 	.word	0x00001b30
        /*0320*/ 	.word	0x000000ff
        /*0324*/ 	.word	0x00000000
        /*0328*/ 	.short	0x010a
        /*032a*/ 	.byte	0x08
	.zero		1


	//   ....[42]....
        /*032c*/ 	.word	0x00001b90
        /*0330*/ 	.word	0x000000ff
        /*0334*/ 	.word	0x00000000
        /*0338*/ 	.short	0x010a
        /*033a*/ 	.byte	0x08
	.zero		1


	//   ....[43]....
        /*033c*/ 	.word	0x00001f90
        /*0340*/ 	.word	0x000000ff
        /*0344*/ 	.word	0x00000000
        /*0348*/ 	.short	0x0101
        /*034a*/ 	.byte	0x07
	.zero		1


	//   ....[44]....
        /*034c*/ 	.word	0x00002300
        /*0350*/ 	.word	0x0000003e
        /*0354*/ 	.word	0x00000000
        /*0358*/ 	.short	0x0101
        /*035a*/ 	.byte	0x17
	.zero		1


	//   ....[45]....
        /*035c*/ 	.word	0x00002360
        /*0360*/ 	.word	0x000000ff
        /*0364*/ 	.word	0x00000008
        /*0368*/ 	.short	0x010a
        /*036a*/ 	.byte	0x0d
	.zero		1


	//   ....[46]....
        /*036c*/ 	.word	0x00004bc0
        /*0370*/ 	.word	0x00000004
        /*0374*/ 	.word	0x00000000
        /*0378*/ 	.short	0x0101
        /*037a*/ 	.byte	0x17
	.zero		1


	//   ....[47]....
        /*037c*/ 	.word	0x000054b0
        /*0380*/ 	.word	0x00000012
        /*0384*/ 	.word	0x00000088
        /*0388*/ 	.short	0x010a
        /*038a*/ 	.byte	0x3f
	.zero		1


	//   ....[48]....
        /*038c*/ 	.word	0x000058f0
        /*0390*/ 	.word	0x0000000a
        /*0394*/ 	.word	0x00000148
        /*0398*/ 	.short	0x0101
        /*039a*/ 	.byte	0x3f
	.zero		1


	//   ....[49]....
        /*039c*/ 	.word	0x00006050
        /*03a0*/ 	.word	0x00000005
        /*03a4*/ 	.word	0x00000000
        /*03a8*/ 	.short	0x010a
        /*03aa*/ 	.byte	0x3f
	.zero		1


	//   ....[50]....
        /*03ac*/ 	.word	0x000060d0
        /*03b0*/ 	.word	0x00000007
        /*03b4*/ 	.word	0x00000000
        /*03b8*/ 	.short	0x010a
        /*03ba*/ 	.byte	0x3f
	.zero		1


	//   ....[51]....
        /*03bc*/ 	.word	0x00006160
        /*03c0*/ 	.word	0x00000006
        /*03c4*/ 	.word	0x00000000
        /*03c8*/ 	.short	0x010a
        /*03ca*/ 	.byte	0x3f
	.zero		1


	//   ....[52]....
        /*03cc*/ 	.word	0x000061f0
        /*03d0*/ 	.word	0x00000009
        /*03d4*/ 	.word	0x00000000
        /*03d8*/ 	.short	0x010a
        /*03da*/ 	.byte	0x3f
	.zero		1


	//   ....[53]....
        /*03dc*/ 	.word	0x00006280
        /*03e0*/ 	.word	0x00000006
        /*03e4*/ 	.word	0x00000000
        /*03e8*/ 	.short	0x010a
        /*03ea*/ 	.byte	0x3f
	.zero		1


	//   ....[54]....
        /*03ec*/ 	.word	0x00006310
        /*03f0*/ 	.word	0x00000009
        /*03f4*/ 	.word	0x00000000
        /*03f8*/ 	.short	0x010a
        /*03fa*/ 	.byte	0x3f
	.zero		1


	//   ....[55]....
        /*03fc*/ 	.word	0x000063a0
        /*0400*/ 	.word	0x00000006
        /*0404*/ 	.word	0x00000000
        /*0408*/ 	.short	0x010a
        /*040a*/ 	.byte	0x3f
	.zero		1


	//   ....[56]....
        /*040c*/ 	.word	0x00006430
        /*0410*/ 	.word	0x00000009
        /*0414*/ 	.word	0x00000000
        /*0418*/ 	.short	0x010a
        /*041a*/ 	.byte	0x3f
	.zero		1


	//   ....[57]....
        /*041c*/ 	.word	0x000064c0
        /*0420*/ 	.word	0x00000006
        /*0424*/ 	.word	0x00000000
        /*0428*/ 	.short	0x010a
        /*042a*/ 	.byte	0x3f
	.zero		1


	//   ....[58]....
        /*042c*/ 	.word	0x00006550
        /*0430*/ 	.word	0x00000009
        /*0434*/ 	.word	0x00000000
        /*0438*/ 	.short	0x010a
        /*043a*/ 	.byte	0x3f
	.zero		1


	//   ....[59]....
        /*043c*/ 	.word	0x000065e0
        /*0440*/ 	.word	0x00000006
        /*0444*/ 	.word	0x00000000
        /*0448*/ 	.short	0x010a
        /*044a*/ 	.byte	0x3f
	.zero		1


	//   ....[60]....
        /*044c*/ 	.word	0x00006670
        /*0450*/ 	.word	0x00000009
        /*0454*/ 	.word	0x00000000
        /*0458*/ 	.short	0x010a
        /*045a*/ 	.byte	0x3f
	.zero		1


	//   ....[61]....
        /*045c*/ 	.word	0x00006700
        /*0460*/ 	.word	0x00000006
        /*0464*/ 	.word	0x00000000
        /*0468*/ 	.short	0x010a
        /*046a*/ 	.byte	0x3f
	.zero		1


	//   ....[62]....
        /*046c*/ 	.word	0x00006790
        /*0470*/ 	.word	0x00000009
        /*0474*/ 	.word	0x00000000
        /*0478*/ 	.short	0x010a
        /*047a*/ 	.byte	0x3f
	.zero		1


	//   ....[63]....
        /*047c*/ 	.word	0x00006820
        /*0480*/ 	.word	0x00000008
        /*0484*/ 	.word	0x00000000
        /*0488*/ 	.short	0x010a
        /*048a*/ 	.byte	0x3f
	.zero		1


	//   ....[64]....
        /*048c*/ 	.word	0x000068b0
        /*0490*/ 	.word	0x0000000b
        /*0494*/ 	.word	0x00000000
        /*0498*/ 	.short	0x010a
        /*049a*/ 	.byte	0x3f
	.zero		1


	//   ....[65]....
        /*049c*/ 	.word	0x00006940
        /*04a0*/ 	.word	0x00000003
        /*04a4*/ 	.word	0x00000000
        /*04a8*/ 	.short	0x010a
        /*04aa*/ 	.byte	0x3f
	.zero		1


	//   ....[66]....
        /*04ac*/ 	.word	0x000069b0
        /*04b0*/ 	.word	0x00000015
        /*04b4*/ 	.word	0xfffffff8
        /*04b8*/ 	.short	0x010a
        /*04ba*/ 	.byte	0x3f
	.zero		1


	//   ....[67]....
        /*04bc*/ 	.word	0x00006a10
        /*04c0*/ 	.word	0x0000006d
        /*04c4*/ 	.word	0x00000000
        /*04c8*/ 	.short	0x010a
        /*04ca*/ 	.byte	0x3f
	.zero		1


	//   ....[68]....
        /*04cc*/ 	.word	0x00006a70
        /*04d0*/ 	.word	0x00000019
        /*04d4*/ 	.word	0x00000008
        /*04d8*/ 	.short	0x010a
        /*04da*/ 	.byte	0x3f
	.zero		1


	//   ....[69]....
        /*04dc*/ 	.word	0x00006b40
        /*04e0*/ 	.word	0x00000012
        /*04e4*/ 	.word	0x00000088
        /*04e8*/ 	.short	0x010a
        /*04ea*/ 	.byte	0x3f
	.zero		1


	//   ....[70]....
        /*04ec*/ 	.word	0x00006c20
        /*04f0*/ 	.word	0x00000005
        /*04f4*/ 	.word	0x00000000
        /*04f8*/ 	.short	0x010a
        /*04fa*/ 	.byte	0x3f
	.zero		1


	//   ....[71]....
        /*04fc*/ 	.word	0x00006c70
        /*0500*/ 	.word	0x00000007
        /*0504*/ 	.word	0x00000000
        /*0508*/ 	.short	0x010a
        /*050a*/ 	.byte	0x3f
	.zero		1


	//   ....[72]....
        /*050c*/ 	.word	0x00006cc0
        /*0510*/ 	.word	0x00000006
        /*0514*/ 	.word	0x00000000
        /*0518*/ 	.short	0x010a
        /*051a*/ 	.byte	0x3f
	.zero		1


	//   ....[73]....
        /*051c*/ 	.word	0x00006d10
        /*0520*/ 	.word	0x00000009
        /*0524*/ 	.word	0x00000000
        /*0528*/ 	.short	0x010a
        /*052a*/ 	.byte	0x3f
	.zero		1


	//   ....[74]....
        /*052c*/ 	.word	0x00006d60
        /*0530*/ 	.word	0x00000006
        /*0534*/ 	.word	0x00000000
        /*0538*/ 	.short	0x010a
        /*053a*/ 	.byte	0x3f
	.zero		1


	//   ....[75]....
        /*053c*/ 	.word	0x00006db0
        /*0540*/ 	.word	0x00000009
        /*0544*/ 	.word	0x00000000
        /*0548*/ 	.short	0x010a
        /*054a*/ 	.byte	0x3f
	.zero		1


	//   ....[76]....
        /*054c*/ 	.word	0x00006e00
        /*0550*/ 	.word	0x00000006
        /*0554*/ 	.word	0x00000000
        /*0558*/ 	.short	0x010a
        /*055a*/ 	.byte	0x3f
	.zero		1


	//   ....[77]....
        /*055c*/ 	.word	0x00006e50
        /*0560*/ 	.word	0x00000009
        /*0564*/ 	.word	0x00000000
        /*0568*/ 	.short	0x010a
        /*056a*/ 	.byte	0x3f
	.zero		1


	//   ....[78]....
        /*056c*/ 	.word	0x00006ea0
        /*0570*/ 	.word	0x00000006
        /*0574*/ 	.word	0x00000000
        /*0578*/ 	.short	0x010a
        /*057a*/ 	.byte	0x3f
	.zero		1


	//   ....[79]....
        /*057c*/ 	.word	0x00006ef0
        /*0580*/ 	.word	0x00000009
        /*0584*/ 	.word	0x00000000
        /*0588*/ 	.short	0x010a
        /*058a*/ 	.byte	0x3f
	.zero		1


	//   ....[80]....
        /*058c*/ 	.word	0x00006f40
        /*0590*/ 	.word	0x00000006
        /*0594*/ 	.word	0x00000000
        /*0598*/ 	.short	0x010a
        /*059a*/ 	.byte	0x3f
	.zero		1


	//   ....[81]....
        /*059c*/ 	.word	0x00006f90
        /*05a0*/ 	.word	0x00000009
        /*05a4*/ 	.word	0x00000000
        /*05a8*/ 	.short	0x010a
        /*05aa*/ 	.byte	0x3f
	.zero		1


	//   ....[82]....
        /*05ac*/ 	.word	0x00006fe0
        /*05b0*/ 	.word	0x00000006
        /*05b4*/ 	.word	0x00000000
        /*05b8*/ 	.short	0x010a
        /*05ba*/ 	.byte	0x3f
	.zero		1


	//   ....[83]....
        /*05bc*/ 	.word	0x00007030
        /*05c0*/ 	.word	0x00000009
        /*05c4*/ 	.word	0x00000000
        /*05c8*/ 	.short	0x010a
        /*05ca*/ 	.byte	0x3f
	.zero		1


	//   ....[84]....
        /*05cc*/ 	.word	0x00007080
        /*05d0*/ 	.word	0x00000008
        /*05d4*/ 	.word	0x00000000
        /*05d8*/ 	.short	0x010a
        /*05da*/ 	.byte	0x3f
	.zero		1


	//   ....[85]....
        /*05dc*/ 	.word	0x000070d0
        /*05e0*/ 	.word	0x0000000b
        /*05e4*/ 	.word	0x00000000
        /*05e8*/ 	.short	0x010a
        /*05ea*/ 	.byte	0x3f
	.zero		1


	//----- nvinfo : EIATTR_NUM_MBARRIERS
	.align		4
.L_28:
        /*05ec*/ 	.byte	0x03, 0x38
        /*05ee*/ 	.short	0x0028


	//----- nvinfo : EIATTR_EXIT_INSTR_OFFSETS
	.align		4
        /*05f0*/ 	.byte	0x04, 0x1c
        /*05f2*/ 	.short	(.L_30 - .L_29)


	//   ....[0]....
.L_29:
        /*05f4*/ 	.word	0x00001350


	//   ....[1]....
        /*05f8*/ 	.word	0x000013b0


	//   ....[2]....
        /*05fc*/ 	.word	0x000051d0


	//   ....[3]....
        /*0600*/ 	.word	0x00005200


	//   ....[4]....
        /*0604*/ 	.word	0x00006990


	//----- nvinfo : EIATTR_MAX_THREADS
	.align		4
.L_30:
        /*0608*/ 	.byte	0x04, 0x05
        /*060a*/ 	.short	(.L_32 - .L_31)
.L_31:
        /*060c*/ 	.word	0x00000180
        /*0610*/ 	.word	0x00000001
        /*0614*/ 	.word	0x00000001


	//----- nvinfo : EIATTR_CRS_STACK_SIZE
	.align		4
.L_32:
        /*0618*/ 	.byte	0x04, 0x1e
        /*061a*/ 	.short	(.L_34 - .L_33)
.L_33:
        /*061c*/ 	.word	0x00000000


	//----- nvinfo : EIATTR_CBANK_PARAM_SIZE
	.align		4
.L_34:
        /*0620*/ 	.byte	0x03, 0x19
        /*0622*/ 	.short	0x0570


	//----- nvinfo : EIATTR_PARAM_CBANK
	.align		4
        /*0624*/ 	.byte	0x04, 0x0a
        /*0626*/ 	.short	(.L_36 - .L_35)
	.align		4
.L_35:
        /*0628*/ 	.word	index@(.nv.constant0._ZN7cutlass13device_kernelINS_4gemm6kernel13GemmUniversalIN4cute5tupleIJiiiiEEENS1_10collective13CollectiveMmaINS1_43MainloopSm90TmaGmmaWarpSpecializedSparseFP8ILi17ENS5_IJNS4_1CILi1EEESB_SB_EEENS1_32KernelTmaWarpSpecializedPingpongEEENS5_IJNSA_ILi64EEESF_NSA_ILi128EEEEEENS_12float_e4m3_tENS5_IJNS4_6LayoutINS5_IJiNS5_IJNSA_ILi2EEEiEEEiEEENS5_IJlNS5_IJSB_SK_EEElEEEEENSJ_INS5_IJNS5_IJSF_iEEENS5_IJSG_iEEEiEEENS5_IJNS5_IJSG_NSA_ILi8192EEEEEENS5_IJSB_lEEElEEEEEEEESI_NS5_IJlSB_lEEENS4_8TiledMMAINS4_8MMA_AtomIJNS4_4SM904GMMA6SPARSE31GMMA_64x64x64_F32E4M3E4M3_SS_TNILNS13_7ScaleInE1ELS16_1ELNS13_9SparseSelE0EEEEEENSJ_ISC_NS5_IJNSA_ILi0EEES1A_S1A_EEEEENS5_IJNS4_10UnderscoreES1D_S1D_EEEEENS4_13SM90_TMA_LOADENS4_14ComposedLayoutINS4_7SwizzleILi2ELi4ELi3EEENS4_25smem_sparse_ptr_flag_bitsILi2ELi8EEENSJ_INS5_IJNS5_IJSB_NSA_ILi8EEEEEENS5_IJSK_SF_EEEEEENS5_IJNS5_IJS1A_SG_EEESN_EEEEEEEvNS4_8identityES1G_NS1H_INS1I_ILi3ELi4ELi3EEENS4_18smem_ptr_flag_bitsILi8EEENSJ_INS5_IJS1M_SG_EEENS5_IJSG_SB_EEEEEEEvS1U_EENS_8epilogue10collective6detail29Sm90TmaWarpSpecializedAdapterINS24_15DefaultEpilogueIfNS5_IJSB_llEEES28_NS23_6thread17LinearCombinationIfLi1EffLNS29_9ScaleType4KindE0ELNS_15FloatRoundStyleE2EfEENS1_15EpilogueDefaultEEEEEvvEEEEvNT_6ParamsE)
        /*062c*/ 	.short	0x0210
        /*062e*/ 	.short	0x0570


	//----- nvinfo : EIATTR_SW_WAR
	.align		4
.L_36:
        /*0630*/ 	.byte	0x04, 0x36
        /*0632*/ 	.short	(.L_38 - .L_37)
.L_37:
        /*0634*/ 	.word	0x00000008
.L_38:


//--------------------- .nv.callgraph             --------------------------
	.section	.nv.callgraph,"",@"SHT_CUDA_CALLGRAPH"
	.align	4
	.sectionentsize	8
	.align		4
        /*0000*/ 	.word	0x00000000
	.align		4
        /*0004*/ 	.word	0xffffffff
	.align		4
        /*0008*/ 	.word	0x00000000
	.align		4
        /*000c*/ 	.word	0xfffffffe
	.align		4
        /*0010*/ 	.word	0x00000000
	.align		4
        /*0014*/ 	.word	0xfffffffd
	.align		4
        /*0018*/ 	.word	0x00000000
	.align		4
        /*001c*/ 	.word	0xfffffffc


//--------------------- .nv.constant4             --------------------------
	.section	.nv.constant4,"a",@progbits
	.align	8
	.align		8
.nv.constant4:
        /*0000*/ 	.dword	_ZN39_INTERNAL_00728346_4_k_cu_a1de1b60_39884cuda3std3__45__cpo5beginE
	.align		8
        /*0008*/ 	.dword	_ZN39_INTERNAL_00728346_4_k_cu_a1de1b60_39884cuda3std3__45__cpo3endE
	.align		8
        /*0010*/ 	.dword	_ZN39_INTERNAL_00728346_4_k_cu_a1de1b60_39884cuda3std3__45__cpo6cbeginE
	.align		8
        /*0018*/ 	.dword	_ZN39_INTERNAL_00728346_4_k_cu_a1de1b60_39884cuda3std3__45__cpo4cendE
	.align		8
        /*0020*/ 	.dword	_ZN39_INTERNAL_00728346_4_k_cu_a1de1b60_39884cuda3std3__441_GLOBAL__N__00728346_4_k_cu_a1de1b60_39886ignoreE
	.align		8
        /*0028*/ 	.dword	_ZN39_INTERNAL_00728346_4_k_cu_a1de1b60_39884cuda3std3__419piecewise_constructE
	.align		8
        /*0030*/ 	.dword	_ZN39_INTERNAL_00728346_4_k_cu_a1de1b60_39884cuda3std3__48in_placeE
	.align		8
        /*0038*/ 	.dword	_ZN39_INTERNAL_00728346_4_k_cu_a1de1b60_39884cuda3std6ranges3__45__cpo4swapE
	.align		8
        /*0040*/ 	.dword	_ZN39_INTERNAL_00728346_4_k_cu_a1de1b60_39884cuda3std6ranges3__45__cpo9iter_moveE
	.align		8
        /*0048*/ 	.dword	_ZN39_INTERNAL_00728346_4_k_cu_a1de1b60_39884cute7productE
	.align		8
        /*0050*/ 	.dword	_ZN39_INTERNAL_00728346_4_k_cu_a1de1b60_39884cute1_E


//--------------------- .text._ZN7cutlass13device_kernelINS_4gemm6kernel13GemmUniversalIN4cute5tupleIJiiiiEEENS1_10collective13CollectiveMmaINS1_43MainloopSm90TmaGmmaWarpSpecializedSparseFP8ILi17ENS5_IJNS4_1CILi1EEESB_SB_EEENS1_32KernelTmaWarpSpecializedPingpongEEENS5_IJNSA_ILi64EEESF_NSA_ILi128EEEEEENS_12float_e4m3_tENS5_IJNS4_6LayoutINS5_IJiNS5_IJNSA_ILi2EEEiEEEiEEENS5_IJlNS5_IJSB_SK_EEElEEEEENSJ_INS5_IJNS5_IJSF_iEEENS5_IJSG_iEEEiEEENS5_IJNS5_IJSG_NSA_ILi8192EEEEEENS5_IJSB_lEEElEEEEEEEESI_NS5_IJlSB_lEEENS4_8TiledMMAINS4_8MMA_AtomIJNS4_4SM904GMMA6SPARSE31GMMA_64x64x64_F32E4M3E4M3_SS_TNILNS13_7ScaleInE1ELS16_1ELNS13_9SparseSelE0EEEEEENSJ_ISC_NS5_IJNSA_ILi0EEES1A_S1A_EEEEENS5_IJNS4_10UnderscoreES1D_S1D_EEEEENS4_13SM90_TMA_LOADENS4_14ComposedLayoutINS4_7SwizzleILi2ELi4ELi3EEENS4_25smem_sparse_ptr_flag_bitsILi2ELi8EEENSJ_INS5_IJNS5_IJSB_NSA_ILi8EEEEEENS5_IJSK_SF_EEEEEENS5_IJNS5_IJS1A_SG_EEESN_EEEEEEEvNS4_8identityES1G_NS1H_INS1I_ILi3ELi4ELi3EEENS4_18smem_ptr_flag_bitsILi8EEENSJ_INS5_IJS1M_SG_EEENS5_IJSG_SB_EEEEEEEvS1U_EENS_8epilogue10collective6detail29Sm90TmaWarpSpecializedAdapterINS24_15DefaultEpilogueIfNS5_IJSB_llEEES28_NS23_6thread17LinearCombinationIfLi1EffLNS29_9ScaleType4KindE0ELNS_15FloatRoundStyleE2EfEENS1_15EpilogueDefaultEEEEEvvEEEEvNT_6ParamsE --------------------------
	.section	.text._ZN7cutlass13device_kernelINS_4gemm6kernel13GemmUniversalIN4cute5tupleIJiiiiEEENS1_10collective13CollectiveMmaINS1_43MainloopSm90TmaGmmaWarpSpecializedSparseFP8ILi17ENS5_IJNS4_1CILi1EEESB_SB_EEENS1_32KernelTmaWarpSpecializedPingpongEEENS5_IJNSA_ILi64EEESF_NSA_ILi128EEEEEENS_12float_e4m3_tENS5_IJNS4_6LayoutINS5_IJiNS5_IJNSA_ILi2EEEiEEEiEEENS5_IJlNS5_IJSB_SK_EEElEEEEENSJ_INS5_IJNS5_IJSF_iEEENS5_IJSG_iEEEiEEENS5_IJNS5_IJSG_NSA_ILi8192EEEEEENS5_IJSB_lEEElEEEEEEEESI_NS5_IJlSB_lEEENS4_8TiledMMAINS4_8MMA_AtomIJNS4_4SM904GMMA6SPARSE31GMMA_64x64x64_F32E4M3E4M3_SS_TNILNS13_7ScaleInE1ELS16_1ELNS13_9SparseSelE0EEEEEENSJ_ISC_NS5_IJNSA_ILi0EEES1A_S1A_EEEEENS5_IJNS4_10UnderscoreES1D_S1D_EEEEENS4_13SM90_TMA_LOADENS4_14ComposedLayoutINS4_7SwizzleILi2ELi4ELi3EEENS4_25smem_sparse_ptr_flag_bitsILi2ELi8EEENSJ_INS5_IJNS5_IJSB_NSA_ILi8EEEEEENS5_IJSK_SF_EEEEEENS5_IJNS5_IJS1A_SG_EEESN_EEEEEEEvNS4_8identityES1G_NS1H_INS1I_ILi3ELi4ELi3EEENS4_18smem_ptr_flag_bitsILi8EEENSJ_INS5_IJS1M_SG_EEENS5_IJSG_SB_EEEEEEEvS1U_EENS_8epilogue10collective6detail29Sm90TmaWarpSpecializedAdapterINS24_15DefaultEpilogueIfNS5_IJSB_llEEES28_NS23_6thread17LinearCombinationIfLi1EffLNS29_9ScaleType4KindE0ELNS_15FloatRoundStyleE2EfEENS1_15EpilogueDefaultEEEEEvvEEEEvNT_6ParamsE,"ax",@progbits
	.align	128
.text._ZN7cutlass13device_kernelINS_4gemm6kernel13GemmUniversalIN4cute5tupleIJiiiiEEENS1_10collective13CollectiveMmaINS1_43MainloopSm90TmaGmmaWarpSpecializedSparseFP8ILi17ENS5_IJNS4_1CILi1EEESB_SB_EEENS1_32KernelTmaWarpSpecializedPingpongEEENS5_IJNSA_ILi64EEESF_NSA_ILi128EEEEEENS_12float_e4m3_tENS5_IJNS4_6LayoutINS5_IJiNS5_IJNSA_ILi2EEEiEEEiEEENS5_IJlNS5_IJSB_SK_EEElEEEEENSJ_INS5_IJNS5_IJSF_iEEENS5_IJSG_iEEEiEEENS5_IJNS5_IJSG_NSA_ILi8192EEEEEENS5_IJSB_lEEElEEEEEEEESI_NS5_IJlSB_lEEENS4_8TiledMMAINS4_8MMA_AtomIJNS4_4SM904GMMA6SPARSE31GMMA_64x64x64_F32E4M3E4M3_SS_TNILNS13_7ScaleInE1ELS16_1ELNS13_9SparseSelE0EEEEEENSJ_ISC_NS5_IJNSA_ILi0EEES1A_S1A_EEEEENS5_IJNS4_10UnderscoreES1D_S1D_EEEEENS4_13SM90_TMA_LOADENS4_14ComposedLayoutINS4_7SwizzleILi2ELi4ELi3EEENS4_25smem_sparse_ptr_flag_bitsILi2ELi8EEENSJ_INS5_IJNS5_IJSB_NSA_ILi8EEEEEENS5_IJSK_SF_EEEEEENS5_IJNS5_IJS1A_SG_EEESN_EEEEEEEvNS4_8identityES1G_NS1H_INS1I_ILi3ELi4ELi3EEENS4_18smem_ptr_flag_bitsILi8EEENSJ_INS5_IJS1M_SG_EEENS5_IJSG_SB_EEEEEEEvS1U_EENS_8epilogue10collective6detail29Sm90TmaWarpSpecializedAdapterINS24_15DefaultEpilogueIfNS5_IJSB_llEEES28_NS23_6thread17LinearCombinationIfLi1EffLNS29_9ScaleType4KindE0ELNS_15FloatRoundStyleE2EfEENS1_15EpilogueDefaultEEEEEvvEEEEvNT_6ParamsE:
        .type           _ZN7cutlass13device_kernelINS_4gemm6kernel13GemmUniversalIN4cute5tupleIJiiiiEEENS1_10collective13CollectiveMmaINS1_43MainloopSm90TmaGmmaWarpSpecializedSparseFP8ILi17ENS5_IJNS4_1CILi1EEESB_SB_EEENS1_32KernelTmaWarpSpecializedPingpongEEENS5_IJNSA_ILi64EEESF_NSA_ILi128EEEEEENS_12float_e4m3_tENS5_IJNS4_6LayoutINS5_IJiNS5_IJNSA_ILi2EEEiEEEiEEENS5_IJlNS5_IJSB_SK_EEElEEEEENSJ_INS5_IJNS5_IJSF_iEEENS5_IJSG_iEEEiEEENS5_IJNS5_IJSG_NSA_ILi8192EEEEEENS5_IJSB_lEEElEEEEEEEESI_NS5_IJlSB_lEEENS4_8TiledMMAINS4_8MMA_AtomIJNS4_4SM904GMMA6SPARSE31GMMA_64x64x64_F32E4M3E4M3_SS_TNILNS13_7ScaleInE1ELS16_1ELNS13_9SparseSelE0EEEEEENSJ_ISC_NS5_IJNSA_ILi0EEES1A_S1A_EEEEENS5_IJNS4_10UnderscoreES1D_S1D_EEEEENS4_13SM90_TMA_LOADENS4_14ComposedLayoutINS4_7SwizzleILi2ELi4ELi3EEENS4_25smem_sparse_ptr_flag_bitsILi2ELi8EEENSJ_INS5_IJNS5_IJSB_NSA_ILi8EEEEEENS5_IJSK_SF_EEEEEENS5_IJNS5_IJS1A_SG_EEESN_EEEEEEEvNS4_8identityES1G_NS1H_INS1I_ILi3ELi4ELi3EEENS4_18smem_ptr_flag_bitsILi8EEENSJ_INS5_IJS1M_SG_EEENS5_IJSG_SB_EEEEEEEvS1U_EENS_8epilogue10collective6detail29Sm90TmaWarpSpecializedAdapterINS24_15DefaultEpilogueIfNS5_IJSB_llEEES28_NS23_6thread17LinearCombinationIfLi1EffLNS29_9ScaleType4KindE0ELNS_15FloatRoundStyleE2EfEENS1_15EpilogueDefaultEEEEEvvEEEEvNT_6ParamsE,@function
        .size           _ZN7cutlass13device_kernelINS_4gemm6kernel13GemmUniversalIN4cute5tupleIJiiiiEEENS1_10collective13CollectiveMmaINS1_43MainloopSm90TmaGmmaWarpSpecializedSparseFP8ILi17ENS5_IJNS4_1CILi1EEESB_SB_EEENS1_32KernelTmaWarpSpecializedPingpongEEENS5_IJNSA_ILi64EEESF_NSA_ILi128EEEEEENS_12float_e4m3_tENS5_IJNS4_6LayoutINS5_IJiNS5_IJNSA_ILi2EEEiEEEiEEENS5_IJlNS5_IJSB_SK_EEElEEEEENSJ_INS5_IJNS5_IJSF_iEEENS5_IJSG_iEEEiEEENS5_IJNS5_IJSG_NSA_ILi8192EEEEEENS5_IJSB_lEEElEEEEEEEESI_NS5_IJlSB_lEEENS4_8TiledMMAINS4_8MMA_AtomIJNS4_4SM904GMMA6SPARSE31GMMA_64x64x64_F32E4M3E4M3_SS_TNILNS13_7ScaleInE1ELS16_1ELNS13_9SparseSelE0EEEEEENSJ_ISC_NS5_IJNSA_ILi0EEES1A_S1A_EEEEENS5_IJNS4_10UnderscoreES1D_S1D_EEEEENS4_13SM90_TMA_LOADENS4_14ComposedLayoutINS4_7SwizzleILi2ELi4ELi3EEENS4_25smem_sparse_ptr_flag_bitsILi2ELi8EEENSJ_INS5_IJNS5_IJSB_NSA_ILi8EEEEEENS5_IJSK_SF_EEEEEENS5_IJNS5_IJS1A_SG_EEESN_EEEEEEEvNS4_8identityES1G_NS1H_INS1I_ILi3ELi4ELi3EEENS4_18smem_ptr_flag_bitsILi8EEENSJ_INS5_IJS1M_SG_EEENS5_IJSG_SB_EEEEEEEvS1U_EENS_8epilogue10collective6detail29Sm90TmaWarpSpecializedAdapterINS24_15DefaultEpilogueIfNS5_IJSB_llEEES28_NS23_6thread17LinearCombinationIfLi1EffLNS29_9ScaleType4KindE0ELNS_15FloatRoundStyleE2EfEENS1_15EpilogueDefaultEEEEEvvEEEEvNT_6ParamsE,(.L_x_153 - _ZN7cutlass13device_kernelINS_4gemm6kernel13GemmUniversalIN4cute5tupleIJiiiiEEENS1_10collective13CollectiveMmaINS1_43MainloopSm90TmaGmmaWarpSpecializedSparseFP8ILi17ENS5_IJNS4_1CILi1EEESB_SB_EEENS1_32KernelTmaWarpSpecializedPingpongEEENS5_IJNSA_ILi64EEESF_NSA_ILi128EEEEEENS_12float_e4m3_tENS5_IJNS4_6LayoutINS5_IJiNS5_IJNSA_ILi2EEEiEEEiEEENS5_IJlNS5_IJSB_SK_EEElEEEEENSJ_INS5_IJNS5_IJSF_iEEENS5_IJSG_iEEEiEEENS5_IJNS5_IJSG_NSA_ILi8192EEEEEENS5_IJSB_lEEElEEEEEEEESI_NS5_IJlSB_lEEENS4_8TiledMMAINS4_8MMA_AtomIJNS4_4SM904GMMA6SPARSE31GMMA_64x64x64_F32E4M3E4M3_SS_TNILNS13_7ScaleInE1ELS16_1ELNS13_9SparseSelE0EEEEEENSJ_ISC_NS5_IJNSA_ILi0EEES1A_S1A_EEEEENS5_IJNS4_10UnderscoreES1D_S1D_EEEEENS4_13SM90_TMA_LOADENS4_14ComposedLayoutINS4_7SwizzleILi2ELi4ELi3EEENS4_25smem_sparse_ptr_flag_bitsILi2ELi8EEENSJ_INS5_IJNS5_IJSB_NSA_ILi8EEEEEENS5_IJSK_SF_EEEEEENS5_IJNS5_IJS1A_SG_EEESN_EEEEEEEvNS4_8identityES1G_NS1H_INS1I_ILi3ELi4ELi3EEENS4_18smem_ptr_flag_bitsILi8EEENSJ_INS5_IJS1M_SG_EEENS5_IJSG_SB_EEEEEEEvS1U_EENS_8epilogue10collective6detail29Sm90TmaWarpSpecializedAdapterINS24_15DefaultEpilogueIfNS5_IJSB_llEEES28_NS23_6thread17LinearCombinationIfLi1EffLNS29_9ScaleType4KindE0ELNS_15FloatRoundStyleE2EfEENS1_15EpilogueDefaultEEEEEvvEEEEvNT_6ParamsE)
        .other          _ZN7cutlass13device_kernelINS_4gemm6kernel13GemmUniversalIN4cute5tupleIJiiiiEEENS1_10collective13CollectiveMmaINS1_43MainloopSm90TmaGmmaWarpSpecializedSparseFP8ILi17ENS5_IJNS4_1CILi1EEESB_SB_EEENS1_32KernelTmaWarpSpecializedPingpongEEENS5_IJNSA_ILi64EEESF_NSA_ILi128EEEEEENS_12float_e4m3_tENS5_IJNS4_6LayoutINS5_IJiNS5_IJNSA_ILi2EEEiEEEiEEENS5_IJlNS5_IJSB_SK_EEElEEEEENSJ_INS5_IJNS5_IJSF_iEEENS5_IJSG_iEEEiEEENS5_IJNS5_IJSG_NSA_ILi8192EEEEEENS5_IJSB_lEEElEEEEEEEESI_NS5_IJlSB_lEEENS4_8TiledMMAINS4_8MMA_AtomIJNS4_4SM904GMMA6SPARSE31GMMA_64x64x64_F32E4M3E4M3_SS_TNILNS13_7ScaleInE1ELS16_1ELNS13_9SparseSelE0EEEEEENSJ_ISC_NS5_IJNSA_ILi0EEES1A_S1A_EEEEENS5_IJNS4_10UnderscoreES1D_S1D_EEEEENS4_13SM90_TMA_LOADENS4_14ComposedLayoutINS4_7SwizzleILi2ELi4ELi3EEENS4_25smem_sparse_ptr_flag_bitsILi2ELi8EEENSJ_INS5_IJNS5_IJSB_NSA_ILi8EEEEEENS5_IJSK_SF_EEEEEENS5_IJNS5_IJS1A_SG_EEESN_EEEEEEEvNS4_8identityES1G_NS1H_INS1I_ILi3ELi4ELi3EEENS4_18smem_ptr_flag_bitsILi8EEENSJ_INS5_IJS1M_SG_EEENS5_IJSG_SB_EEEEEEEvS1U_EENS_8epilogue10collective6detail29Sm90TmaWarpSpecializedAdapterINS24_15DefaultEpilogueIfNS5_IJSB_llEEES28_NS23_6thread17LinearCombinationIfLi1EffLNS29_9ScaleType4KindE0ELNS_15FloatRoundStyleE2EfEENS1_15EpilogueDefaultEEEEEvvEEEEvNT_6ParamsE,@"STO_CUDA_ENTRY STV_DEFAULT"
_ZN7cutlass13device_kernelINS_4gemm6kernel13GemmUniversalIN4cute5tupleIJiiiiEEENS1_10collective13CollectiveMmaINS1_43MainloopSm90TmaGmmaWarpSpecializedSparseFP8ILi17ENS5_IJNS4_1CILi1EEESB_SB_EEENS1_32KernelTmaWarpSpecializedPingpongEEENS5_IJNSA_ILi64EEESF_NSA_ILi128EEEEEENS_12float_e4m3_tENS5_IJNS4_6LayoutINS5_IJiNS5_IJNSA_ILi2EEEiEEEiEEENS5_IJlNS5_IJSB_SK_EEElEEEEENSJ_INS5_IJNS5_IJSF_iEEENS5_IJSG_iEEEiEEENS5_IJNS5_IJSG_NSA_ILi8192EEEEEENS5_IJSB_lEEElEEEEEEEESI_NS5_IJlSB_lEEENS4_8TiledMMAINS4_8MMA_AtomIJNS4_4SM904GMMA6SPARSE31GMMA_64x64x64_F32E4M3E4M3_SS_TNILNS13_7ScaleInE1ELS16_1ELNS13_9SparseSelE0EEEEEENSJ_ISC_NS5_IJNSA_ILi0EEES1A_S1A_EEEEENS5_IJNS4_10UnderscoreES1D_S1D_EEEEENS4_13SM90_TMA_LOADENS4_14ComposedLayoutINS4_7SwizzleILi2ELi4ELi3EEENS4_25smem_sparse_ptr_flag_bitsILi2ELi8EEENSJ_INS5_IJNS5_IJSB_NSA_ILi8EEEEEENS5_IJSK_SF_EEEEEENS5_IJNS5_IJS1A_SG_EEESN_EEEEEEEvNS4_8identityES1G_NS1H_INS1I_ILi3ELi4ELi3EEENS4_18smem_ptr_flag_bitsILi8EEENSJ_INS5_IJS1M_SG_EEENS5_IJSG_SB_EEEEEEEvS1U_EENS_8epilogue10collective6detail29Sm90TmaWarpSpecializedAdapterINS24_15DefaultEpilogueIfNS5_IJSB_llEEES28_NS23_6thread17LinearCombinationIfLi1EffLNS29_9ScaleType4KindE0ELNS_15FloatRoundStyleE2EfEENS1_15EpilogueDefaultEEEEEvvEEEEvNT_6ParamsE:
[----:B------:R-:W-:Y:S01]  /*0000*/  LDC R1, c[0x0][0x28] ;  /* 0x00000a00ff017b82 */ /* 0x000fe20000000800 */
[----:B------:R-:W0:Y:S01]  /*0010*/  S2R R10, SR_TID.X ;  /* 0x00000000000a7919 */ /* 0x000e220000002100 */
[----:B------:R-:W-:Y:S01]  /*0020*/  ELECT P0, URZ, PT ;  /* 0x00000000003f782f */ /* 0x000fe20003800000 */
[----:B------:R-:W-:Y:S01]  /*0030*/  BSSY B0, `(.L_x_0) ;  /* 0x0000012000007945 */ /* 0x000fe20003800000 */
[--C-:B0-----:R-:W-:Y:S02]  /*0040*/  SHF.R.U32.HI R0, RZ, 0x5, R10.reuse ;  /* 0x00000005ff007819 */ /* 0x101fe4000001160a */
[----:B------:R-:W-:-:S03]  /*0050*/  SHF.R.U32.HI R4, RZ, 0x7, R10 ;  /* 0x00000007ff047819 */ /* 0x000fc6000001160a */
[----:B------:R-:W0:Y:S04]  /*0060*/  SHFL.IDX PT, R2, R0, RZ, 0x1f ;  /* 0x00001fff00027589 */ /* 0x000e2800000e0000 */
[----:B------:R1:W2:Y:S01]  /*0070*/  SHFL.IDX PT, R5, R4, RZ, 0x1f ;  /* 0x00001fff04057589 */ /* 0x0002a200000e0000 */
[----:B0-----:R-:W-:-:S13]  /*0080*/  ISETP.NE.OR P0, PT, R2, RZ, !P0 ;  /* 0x000000ff0200720c */ /* 0x001fda0004705670 */
[----:B-12---:R-:W-:Y:S05]  /*0090*/  @P0 BRA `(.L_x_1) ;  /* 0x00000000002c0947 */ /* 0x006fea0003800000 */
[----:B------:R-:W-:Y:S02]  /*00a0*/  ULDC.64 UR4, c[0x0][0x198] ;  /* 0x0000660000047ab9 */ /* 0x000fe40000000a00 */
[----:B------:R-:W-:Y:S02]  /*00b0*/  UIADD3 UR6, UP0, UR4, 0xf0, URZ ;  /* 0x000000f004067890 */ /* 0x000fe4000ff1e03f */
[----:B------:R-:W-:Y:S02]  /*00c0*/  UIADD3 UR8, UP1, UR4, 0x1f0, URZ ;  /* 0x000001f004087890 */ /* 0x000fe4000ff3e03f */
[----:B------:R-:W-:Y:S02]  /*00d0*/  UIADD3 UR4, UP2, UR4, 0x2f0, URZ ;  /* 0x000002f004047890 */ /* 0x000fe4000ff5e03f */
[----:B------:R-:W-:Y:S02]  /*00e0*/  UIADD3.X UR7, URZ, UR5, URZ, UP0, !UPT ;  /* 0x000000053f077290 */ /* 0x000fe400087fe43f */
[----:B------:R-:W-:-:S02]  /*00f0*/  UIADD3.X UR9, URZ, UR5, URZ, UP1, !UPT ;  /* 0x000000053f097290 */ /* 0x000fc40008ffe43f */
[----:B------:R-:W-:-:S05]  /*0100*/  UIADD3.X UR5, URZ, UR5, URZ, UP2, !UPT ;  /* 0x000000053f057290 */ /* 0x000fca00097fe43f */
[----:B------:R0:W-:Y:S02]  /*0110*/  UTMACCTL.PF [UR6] ;  /* 0x00000000060079b9 */ /* 0x0001e40008040000 */
[----:B------:R0:W-:Y:S02]  /*0120*/  UTMACCTL.PF [UR8] ;  /* 0x00000000080079b9 */ /* 0x0001e40008040000 */
[----:B------:R0:W-:Y:S02]  /*0130*/  UTMACCTL.PF [UR4] ;  /* 0x00000000040079b9 */ /* 0x0001e40008040000 */
[----:B0-----:R-:W-:Y:S01]  /*0140*/  NOP ;  /* 0x0000000000007918 */ /* 0x001fe20000000000 */
.L_x_1:
[----:B------:R-:W-:Y:S05]  /*0150*/  BSYNC B0 ;  /* 0x0000000000007941 */ /* 0x000fea0003800000 */
.L_x_0:
[----:B------:R-:W0:Y:S02]  /*0160*/  SHFL.IDX PT, R3, R0, RZ, 0x1f ;  /* 0x00001fff00037589 */ /* 0x000e2400000e0000 */
[----:B0-----:R-:W-:-:S13]  /*0170*/  ISETP.NE.AND P0, PT, R3, RZ, PT ;  /* 0x000000ff0300720c */ /* 0x001fda0003f05270 */
[----:B------:R-:W-:Y:S05]  /*0180*/  @P0 BRA `(.L_x_2) ;  /* 0x0000000000cc0947 */ /* 0x000fea0003800000 */
[----:B------:R-:W-:Y:S01]  /*0190*/  ELECT P0, URZ, PT ;  /* 0x00000000003f782f */ /* 0x000fe20003800000 */
[----:B------:R-:W-:-:S12]  /*01a0*/  BSSY B0, `(.L_x_2) ;  /* 0x0000031000007945 */ /* 0x000fd80003800000 */
[----:B------:R-:W-:Y:S05]  /*01b0*/  @!P0 BRA `(.L_x_3) ;  /* 0x0000000000bc8947 */ /* 0x000fea0003800000 */
[----:B------:R-:W0:Y:S01]  /*01c0*/  S2UR UR8, SR_CgaCtaId ;  /* 0x00000000000879c3 */ /* 0x000e220000008800 */
[----:B------:R-:W-:Y:S01]  /*01d0*/  UMOV UR4, 0x400 ;  /* 0x0000040000047882 */ /* 0x000fe20000000000 */
[----:B------:R-:W-:Y:S01]  /*01e0*/  UMOV UR5, 0x1 ;  /* 0x0000000100057882 */ /* 0x000fe20000000000 */
[----:B------:R-:W-:Y:S02]  /*01f0*/  UMOV UR6, 0x80 ;  /* 0x0000008000067882 */ /* 0x000fe40000000000 */
[----:B------:R-:W-:-:S04]  /*0200*/  UIADD3 UR6, -UR6, 0x100000, URZ ;  /* 0x0010000006067890 */ /* 0x000fc8000fffe13f */
[----:B------:R-:W-:Y:S02]  /*0210*/  USHF.L.U32 UR7, UR6, 0xb, URZ ;  /* 0x0000000b06077899 */ /* 0x000fe4000800063f */
[----:B------:R-:W-:Y:S02]  /*0220*/  USHF.L.U32 UR6, UR6, 0x1, URZ ;  /* 0x0000000106067899 */ /* 0x000fe4000800063f */
[----:B0-----:R-:W-:Y:S02]  /*0230*/  ULEA UR8, UR8, UR4, 0x18 ;  /* 0x0000000408087291 */ /* 0x001fe4000f8ec03f */
[----:B------:R-:W-:-:S04]  /*0240*/  UIADD3 UR4, -UR5, 0x100000, URZ ;  /* 0x0010000005047890 */ /* 0x000fc8000fffe13f */
[----:B------:R-:W-:Y:S02]  /*0250*/  USHF.L.U32 UR5, UR4, 0xb, URZ ;  /* 0x0000000b04057899 */ /* 0x000fe4000800063f */
[----:B------:R-:W-:Y:S01]  /*0260*/  USHF.L.U32 UR4, UR4, 0x1, URZ ;  /* 0x0000000104047899 */ /* 0x000fe2000800063f */
[----:B------:R-:W0:Y:S11]  /*0270*/  FENCE.VIEW.ASYNC.S ;  /* 0x00000000000073c6 */ /* 0x000e360000000000 */
[----:B0-----:R0:W1:Y:S01]  /*0280*/  SYNCS.EXCH.64 URZ, [UR8], UR4 ;  /* 0x00000004083f75b2 */ /* 0x0010620008000100 */
[----:B------:R0:W2:Y:S01]  /*0290*/  SYNCS.EXCH.64 URZ, [UR8+0x88], UR6 ;  /* 0x00008806083f75b2 */ /* 0x0000a20008000100 */
[----:B------:R0:W3:Y:S01]  /*02a0*/  SYNCS.EXCH.64 URZ, [UR8+0x8], UR4 ;  /* 0x00000804083f75b2 */ /* 0x0000e20008000100 */
[----:B------:R0:W4:Y:S01]  /*02b0*/  SYNCS.EXCH.64 URZ, [UR8+0x90], UR6 ;  /* 0x00009006083f75b2 */ /* 0x0001220008000100 */
[----:B------:R0:W0:Y:S01]  /*02c0*/  SYNCS.EXCH.64 URZ, [UR8+0x10], UR4 ;  /* 0x00001004083f75b2 */ /* 0x0000220008000100 */
        /* <DEDUP_REMOVED lines=29> */
[----:B-1234-:R-:W-:Y:S01]  /*04a0*/  NOP ;  /* 0x0000000000007918 */ /* 0x01efe20000000000 */
.L_x_3:
[----:B0-----:R-:W-:Y:S05]  /*04b0*/  BSYNC B0 ;  /* 0x0000000000007941 */ /* 0x001fea0003800000 */
.L_x_2:
[----:B------:R-:W0:Y:S01]  /*04c0*/  SHFL.IDX PT, R6, R0, RZ, 0x1f ;  /* 0x00001fff00067589 */ /* 0x000e2200000e0000 */
[----:B------:R-:W-:Y:S01]  /*04d0*/  ELECT P0, URZ, PT ;  /* 0x00000000003f782f */ /* 0x000fe20003800000 */
[----:B------:R-:W-:Y:S01]  /*04e0*/  NOP ;  /* 0x0000000000007918 */ /* 0x000fe20000000000 */
[----:B------:R-:W-:Y:S01]  /*04f0*/  ELECT P1, URZ, PT ;  /* 0x00000000003f782f */ /* 0x000fe20003820000 */
[----:B------:R-:W1:Y:S01]  /*0500*/  SHFL.IDX PT, R3, R0, RZ, 0x1f ;  /* 0x00001fff00037589 */ /* 0x000e6200000e0000 */
[----:B------:R-:W-:Y:S01]  /*0510*/  UMOV UR4, 0x20 ;  /* 0x0000002000047882 */ /* 0x000fe20000000000 */
[----:B------:R-:W-:Y:S01]  /*0520*/  UMOV UR11, 0x80 ;  /* 0x00000080000b7882 */ /* 0x000fe20000000000 */
[----:B------:R-:W-:Y:S01]  /*0530*/  NOP ;  /* 0x0000000000007918 */ /* 0x000fe20000000000 */
[----:B------:R-:W2:Y:S01]  /*0540*/  SHFL.IDX PT, R4, R4, RZ, 0x1f ;  /* 0x00001fff04047589 */ /* 0x000ea200000e0000 */
[C---:B------:R-:W-:Y:S01]  /*0550*/  VIADD R33, R5.reuse, 0xffffffff ;  /* 0xffffffff05217836 */ /* 0x040fe20000000000 */
[----:B------:R-:W-:Y:S01]  /*0560*/  ULDC.64 UR20, c[0x0][0x208] ;  /* 0x0000820000147ab9 */ /* 0x000fe20000000a00 */
[----:B------:R-:W-:-:S03]  /*0570*/  ISETP.NE.AND P2, PT, R5, RZ, PT ;  /* 0x000000ff0500720c */ /* 0x000fc60003f45270 */
[----:B------:R-:W-:Y:S02]  /*0580*/  ISETP.GE.U32.AND P3, PT, R33, 0x2, PT ;  /* 0x000000022100780c */ /* 0x000fe40003f66070 */
[----:B0-----:R-:W-:Y:S02]  /*0590*/  ISETP.NE.OR P0, PT, R6, RZ, !P0 ;  /* 0x000000ff0600720c */ /* 0x001fe40004705670 */
[----:B-1----:R-:W-:Y:S02]  /*05a0*/  ISETP.NE.OR P1, PT, R3, RZ, !P1 ;  /* 0x000000ff0300720c */ /* 0x002fe40004f25670 */
[----:B------:R-:W-:Y:S02]  /*05b0*/  SHF.R.S32.HI R3, RZ, 0x1f, R2 ;  /* 0x0000001fff037819 */ /* 0x000fe40000011402 */
[----:B--2---:R-:W-:Y:S02]  /*05c0*/  R2UR UR13, R4 ;  /* 0x00000000040d72ca */ /* 0x004fe400000e0000 */
[----:B------:R-:W-:-:S05]  /*05d0*/  LEA.HI R3, R3, R2, RZ, 0x2 ;  /* 0x0000000203037211 */ /* 0x000fca00078f10ff */
[----:B------:R-:W-:Y:S01]  /*05e0*/  VOTEU.ALL UP0, P0 ;  /* 0x00000000003f7886 */ /* 0x000fe20000000000 */
[----:B------:R-:W-:Y:S01]  /*05f0*/  LOP3.LUT R3, R3, 0xfffffffc, RZ, 0xc0, !PT ;  /* 0xfffffffc03037812 */ /* 0x000fe200078ec0ff */
[----:B------:R-:W-:-:S03]  /*0600*/  VOTEU.ALL UP1, P1 ;  /* 0x00000000003f7886 */ /* 0x000fc60000820000 */
[----:B------:R-:W0:Y:S01]  /*0610*/  @!UP0 S2UR UR7, SR_CgaCtaId ;  /* 0x00000000000789c3 */ /* 0x000e220000008800 */
[----:B------:R-:W-:Y:S01]  /*0620*/  @!UP0 UMOV UR6, 0x400 ;  /* 0x0000040000068882 */ /* 0x000fe20000000000 */
[----:B------:R-:W-:-:S04]  /*0630*/  @!UP0 UIADD3 UR4, -UR4, 0x100000, URZ ;  /* 0x0010000004048890 */ /* 0x000fc8000fffe13f */
[----:B------:R-:W-:Y:S02]  /*0640*/  @!UP0 USHF.L.U32 UR5, UR4, 0xb, URZ ;  /* 0x0000000b04058899 */ /* 0x000fe4000800063f */
[----:B------:R-:W-:Y:S01]  /*0650*/  @!UP0 USHF.L.U32 UR4, UR4, 0x1, URZ ;  /* 0x0000000104048899 */ /* 0x000fe2000800063f */
[----:B------:R-:W-:Y:S01]  /*0660*/  IMAD.IADD R20, R2, 0x1, -R3 ;  /* 0x0000000102147824 */ /* 0x000fe200078e0a03 */
[----:B------:R-:W-:Y:S01]  /*0670*/  @!UP1 UMOV UR9, 0x400 ;  /* 0x0000040000099882 */ /* 0x000fe20000000000 */
[----:B------:R-:W-:Y:S01]  /*0680*/  VOTEU.ALL UP2, P1 ;  /* 0x00000000003f7886 */ /* 0x000fe20000840000 */
[----:B------:R-:W-:Y:S01]  /*0690*/  VOTEU.ALL UP3, P1 ;  /* 0x00000000003f7886 */ /* 0x000fe20000860000 */
[----:B------:R-:W-:Y:S01]  /*06a0*/  VOTEU.ALL UP4, P1 ;  /* 0x00000000003f7886 */ /* 0x000fe20000880000 */
[----:B------:R-:W1:Y:S01]  /*06b0*/  @!UP1 S2UR UR10, SR_CgaCtaId ;  /* 0x00000000000a99c3 */ /* 0x000e620000008800 */
[----:B------:R-:W-:Y:S01]  /*06c0*/  VOTEU.ALL UP5, P1 ;  /* 0x00000000003f7886 */ /* 0x000fe200008a0000 */
[----:B------:R-:W-:-:S04]  /*06d0*/  SHF.R.S32.HI R3, RZ, 0x1f, R10 ;  /* 0x0000001fff037819 */ /* 0x000fc8000001140a */
[----:B------:R-:W-:-:S04]  /*06e0*/  LEA.HI R3, R3, R10, RZ, 0x7 ;  /* 0x0000000a03037211 */ /* 0x000fc800078f38ff */
[----:B------:R-:W-:-:S05]  /*06f0*/  LOP3.LUT R3, R3, 0xffffff80, RZ, 0xc0, !PT ;  /* 0xffffff8003037812 */ /* 0x000fca00078ec0ff */
[----:B------:R-:W-:Y:S01]  /*0700*/  IMAD.IADD R11, R10, 0x1, -R3 ;  /* 0x000000010a0b7824 */ /* 0x000fe200078e0a03 */
[----:B0-----:R-:W-:Y:S02]  /*0710*/  @!UP0 ULEA UR8, UR7, UR6, 0x18 ;  /* 0x0000000607088291 */ /* 0x001fe4000f8ec03f */
[----:B------:R-:W-:-:S04]  /*0720*/  @!UP1 UIADD3 UR6, -UR11, 0x100000, URZ ;  /* 0x001000000b069890 */ /* 0x000fc8000fffe13f */
[----:B------:R-:W-:Y:S02]  /*0730*/  @!UP1 USHF.L.U32 UR7, UR6, 0xb, URZ ;  /* 0x0000000b06079899 */ /* 0x000fe4000800063f */
[----:B------:R-:W-:Y:S01]  /*0740*/  @!UP1 USHF.L.U32 UR6, UR6, 0x1, URZ ;  /* 0x0000000106069899 */ /* 0x000fe2000800063f */
[----:B------:R-:W-:Y:S01]  /*0750*/  VOTEU.ALL UP0, P0 ;  /* 0x00000000003f7886 */ /* 0x000fe20000000000 */
[----:B-1----:R-:W-:Y:S01]  /*0760*/  @!UP1 ULEA UR9, UR10, UR9, 0x18 ;  /* 0x000000090a099291 */ /* 0x002fe2000f8ec03f */
[----:B------:R-:W-:Y:S02]  /*0770*/  VOTEU.ALL UP1, P0 ;  /* 0x00000000003f7886 */ /* 0x000fe40000020000 */
[----:B------:R-:W-:Y:S01]  /*0780*/  ULDC.64 UR10, c[0x0][0x698] ;  /* 0x0001a600000a7ab9 */ /* 0x000fe20000000a00 */
[----:B------:R-:W-:Y:S01]  /*0790*/  ISETP.NE.AND P0, PT, R20, 0x3, PT ;  /* 0x000000031400780c */ /* 0x000fe20003f05270 */
[----:B------:R-:W0:Y:S02]  /*07a0*/  FENCE.VIEW.ASYNC.S ;  /* 0x00000000000073c6 */ /* 0x000e240000000000 */
[----:B0-----:R0:W1:Y:S01]  /*07b0*/  @!UP0 SYNCS.EXCH.64 URZ, [UR8+0x140], UR4 ;  /* 0x00014004083f85b2 */ /* 0x0010620008000100 */
[----:B------:R-:W-:-:S02]  /*07c0*/  ISETP.NE.U32.AND P1, PT, RZ, UR10, PT ;  /* 0x0000000aff007c0c */ /* 0x000fc4000bf25070 */
[----:B------:R-:W-:Y:S02]  /*07d0*/  ISETP.EQ.OR P0, PT, R20, RZ, !P0 ;  /* 0x000000ff1400720c */ /* 0x000fe40004702670 */
[----:B------:R-:W-:Y:S02]  /*07e0*/  ISETP.NE.AND.EX P1, PT, RZ, UR11, PT, P1 ;  /* 0x0000000bff007c0c */ /* 0x000fe4000bf25310 */
[----:B------:R-:W-:-:S04]  /*07f0*/  ISETP.EQ.AND P0, PT, R5, RZ, P0 ;  /* 0x000000ff0500720c */ /* 0x000fc80000702270 */
[----:B------:R-:W-:-:S04]  /*0800*/  SEL R7, RZ, 0x1, !P0 ;  /* 0x00000001ff077807 */ /* 0x000fc80004000000 */
[----:B------:R-:W-:Y:S01]  /*0810*/  SEL R7, R7, 0x2, P3 ;  /* 0x0000000207077807 */ /* 0x000fe20001800000 */
[----:B------:R0:W1:Y:S01]  /*0820*/  @!UP1 SYNCS.EXCH.64 URZ, [UR8+0x148], UR4 ;  /* 0x00014804083f95b2 */ /* 0x0000620008000100 */
[----:B------:R-:W-:Y:S01]  /*0830*/  NOP ;  /* 0x0000000000007918 */ /* 0x000fe20000000000 */
[----:B------:R0:W1:Y:S01]  /*0840*/  @!UP2 SYNCS.EXCH.64 URZ, [UR9+0x120], UR6 ;  /* 0x00012006093fa5b2 */ /* 0x0000620008000100 */
[----:B------:R0:W1:Y:S01]  /*0850*/  @!UP3 SYNCS.EXCH.64 URZ, [UR9+0x128], UR6 ;  /* 0x00012806093fb5b2 */ /* 0x0000620008000100 */
[----:B------:R0:W1:Y:S01]  /*0860*/  @!UP4 SYNCS.EXCH.64 URZ, [UR9+0x130], UR6 ;  /* 0x00013006093fc5b2 */ /* 0x0000620008000100 */
[----:B------:R0:W1:Y:S01]  /*0870*/  @!UP5 SYNCS.EXCH.64 URZ, [UR9+0x138], UR6 ;  /* 0x00013806093fd5b2 */ /* 0x0000620008000100 */
[----:B------:R-:W-:Y:S01]  /*0880*/  NOP ;  /* 0x0000000000007918 */ /* 0x000fe20000000000 */
[----:B-1----:R-:W-:Y:S06]  /*0890*/  BAR.SYNC.DEFER_BLOCKING 0x0 ;  /* 0x0000000000007b1d */ /* 0x002fec0000010000 */
[----:B0-----:R-:W-:Y:S05]  /*08a0*/  @!P1 BRA `(.L_x_4) ;  /* 0x00000000001c9947 */ /* 0x001fea0003800000 */
[----:B------:R-:W0:Y:S02]  /*08b0*/  LDC.64 R2, c[0x0][0x698] ;  /* 0x0001a600ff027b82 */ /* 0x000e240000000a00 */
[----:B0-----:R-:W2:Y:S02]  /*08c0*/  LDG.E.64 R2, desc[UR20][R2.64] ;  /* 0x0000001402027981 */ /* 0x001ea4000c1e1b00 */
[----:B--2---:R-:W-:-:S04]  /*08d0*/  ISETP.NE.U32.AND P0, PT, R2, RZ, PT ;  /* 0x000000ff0200720c */ /* 0x004fc80003f05070 */
[----:B------:R-:W-:-:S13]  /*08e0*/  ISETP.NE.AND.EX P0, PT, R3, RZ, PT, P0 ;  /* 0x000000ff0300720c */ /* 0x000fda0003f05300 */
[----:B------:R-:W-:Y:S05]  /*08f0*/  @!P0 BRA `(.L_x_4) ;  /* 0x0000000000088947 */ /* 0x000fea0003800000 */
[----:B------:R2:W5:Y:S01]  /*0900*/  LD.E R12, desc[UR20][R2.64] ;  /* 0x00000014020c7980 */ /* 0x000562000c101900 */
[----:B------:R-:W-:Y:S05]  /*0910*/  BRA `(.L_x_5) ;  /* 0x0000000000207947 */ /* 0x000fea0003800000 */
.L_x_4:
[----:B------:R-:W-:Y:S02]  /*0920*/  ULDC.64 UR4, c[0x0][0x688] ;  /* 0x0001a20000047ab9 */ /* 0x000fe40000000a00 */
[----:B------:R-:W-:-:S04]  /*0930*/  ISETP.NE.U32.AND P0, PT, RZ, UR4, PT ;  /* 0x00000004ff007c0c */ /* 0x000fc8000bf05070 */
[----:B------:R-:W-:-:S13]  /*0940*/  ISETP.NE.AND.EX P0, PT, RZ, UR5, PT, P0 ;  /* 0x00000005ff007c0c */ /* 0x000fda000bf05300 */
[----:B------:R-:W-:Y:S05]  /*0950*/  @!P0 BRA `(.L_x_6) ;  /* 0x00000000000c8947 */ /* 0x000fea0003800000 */
[----:B------:R-:W0:Y:S02]  /*0960*/  LDC.64 R12, c[0x0][0x688] ;  /* 0x0001a200ff0c7b82 */ /* 0x000e240000000a00 */
[----:B0-----:R0:W5:Y:S01]  /*0970*/  LDG.E R12, desc[UR20][R12.64] ;  /* 0x000000140c0c7981 */ /* 0x001162000c1e1900 */
[----:B------:R-:W-:Y:S05]  /*0980*/  BRA `(.L_x_5) ;  /* 0x0000000000047947 */ /* 0x000fea0003800000 */
.L_x_6:
[----:B------:R-:W1:Y:S02]  /*0990*/  LDC R12, c[0x0][0x680] ;  /* 0x0001a000ff0c7b82 */ /* 0x000e640000000800 */
.L_x_5:
[----:B------:R-:W-:Y:S02]  /*09a0*/  ULDC.64 UR4, c[0x0][0x6a0] ;  /* 0x0001a80000047ab9 */ /* 0x000fe40000000a00 */
[----:B------:R-:W-:-:S04]  /*09b0*/  ISETP.NE.U32.AND P0, PT, RZ, UR4, PT ;  /* 0x00000004ff007c0c */ /* 0x000fc8000bf05070 */
[----:B------:R-:W-:-:S13]  /*09c0*/  ISETP.NE.AND.EX P0, PT, RZ, UR5, PT, P0 ;  /* 0x00000005ff007c0c */ /* 0x000fda000bf05300 */
[----:B------:R-:W-:Y:S05]  /*09d0*/  @!P0 BRA `(.L_x_7) ;  /* 0x00000000001c8947 */ /* 0x000fea0003800000 */
[----:B--2---:R-:W2:Y:S02]  /*09e0*/  LDC.64 R2, c[0x0][0x6a0] ;  /* 0x0001a800ff027b82 */ /* 0x004ea40000000a00 */
[----:B--2---:R-:W2:Y:S02]  /*09f0*/  LDG.E.64 R2, desc[UR20][R2.64] ;  /* 0x0000001402027981 */ /* 0x004ea4000c1e1b00 */
[----:B--2---:R-:W-:-:S04]  /*0a00*/  ISETP.NE.U32.AND P0, PT, R2, RZ, PT ;  /* 0x000000ff0200720c */ /* 0x004fc80003f05070 */
[----:B------:R-:W-:-:S13]  /*0a10*/  ISETP.NE.AND.EX P0, PT, R3, RZ, PT, P0 ;  /* 0x000000ff0300720c */ /* 0x000fda0003f05300 */
[----:B------:R-:W-:Y:S05]  /*0a20*/  @!P0 BRA `(.L_x_7) ;  /* 0x0000000000088947 */ /* 0x000fea0003800000 */
[----:B0-----:R4:W5:Y:S01]  /*0a30*/  LD.E R13, desc[UR20][R2.64] ;  /* 0x00000014020d7980 */ /* 0x001962000c101900 */
[----:B------:R-:W-:Y:S05]  /*0a40*/  BRA `(.L_x_8) ;  /* 0x0000000000207947 */ /* 0x000fea0003800000 */
.L_x_7:
[----:B------:R-:W-:Y:S02]  /*0a50*/  ULDC.64 UR4, c[0x0][0x690] ;  /* 0x0001a40000047ab9 */ /* 0x000fe40000000a00 */
[----:B------:R-:W-:-:S04]  /*0a60*/  ISETP.NE.U32.AND P0, PT, RZ, UR4, PT ;  /* 0x00000004ff007c0c */ /* 0x000fc8000bf05070 */
[----:B------:R-:W-:-:S13]  /*0a70*/  ISETP.NE.AND.EX P0, PT, RZ, UR5, PT, P0 ;  /* 0x00000005ff007c0c */ /* 0x000fda000bf05300 */
[----:B------:R-:W-:Y:S05]  /*0a80*/  @!P0 BRA `(.L_x_9) ;  /* 0x00000000000c8947 */ /* 0x000fea0003800000 */
[----:B--2---:R-:W0:Y:S02]  /*0a90*/  LDC.64 R2, c[0x0][0x690] ;  /* 0x0001a400ff027b82 */ /* 0x004e240000000a00 */
[----:B0-----:R3:W5:Y:S01]  /*0aa0*/  LDG.E R13, desc[UR20][R2.64] ;  /* 0x00000014020d7981 */ /* 0x001762000c1e1900 */
[----:B------:R-:W-:Y:S05]  /*0ab0*/  BRA `(.L_x_8) ;  /* 0x0000000000047947 */ /* 0x000fea0003800000 */
.L_x_9:
[----:B0-----:R-:W0:Y:S02]  /*0ac0*/  LDC R13, c[0x0][0x684] ;  /* 0x0001a100ff0d7b82 */ /* 0x001e240000000800 */
.L_x_8:
[----:B------:R-:W1:Y:S01]  /*0ad0*/  LDC R0, c[0x0][0x75c] ;  /* 0x0001d700ff007b82 */ /* 0x000e620000000800 */
[----:B------:R-:W2:Y:S01]  /*0ae0*/  S2R R21, SR_CTAID.Y ;  /* 0x0000000000157919 */ /* 0x000ea20000002600 */
[----:B------:R-:W-:Y:S01]  /*0af0*/  ULDC UR8, c[0x0][0x604] ;  /* 0x0001810000087ab9 */ /* 0x000fe20000000800 */
[----:B------:R-:W-:Y:S01]  /*0b00*/  ISETP.NE.AND P0, PT, R5, 0x2, PT ;  /* 0x000000020500780c */ /* 0x000fe20003f05270 */
[----:B------:R-:W-:Y:S01]  /*0b10*/  UIADD3 UR8, UR8, 0x3f, URZ ;  /* 0x0000003f08087890 */ /* 0x000fe2000fffe03f */
[----:B------:R-:W0:Y:S01]  /*0b20*/  S2R R14, SR_CTAID.X ;  /* 0x00000000000e7919 */ /* 0x000e220000002500 */
[----:B------:R-:W-:Y:S01]  /*0b30*/  UMOV UR5, URZ ;  /* 0x0000003f00057c82 */ /* 0x000fe20008000000 */
[----:B------:R-:W-:Y:S01]  /*0b40*/  UMOV UR4, URZ ;  /* 0x0000003f00047c82 */ /* 0x000fe20008000000 */
[----:B------:R-:W-:-:S04]  /*0b50*/  USHF.R.S32.HI UR9, URZ, 0x1f, UR8 ;  /* 0x0000001f3f097899 */ /* 0x000fc80008011408 */
[----:B------:R-:W-:-:S04]  /*0b60*/  ULEA.HI UR9, UR9, UR8, URZ, 0x6 ;  /* 0x0000000809097291 */ /* 0x000fc8000f8f303f */
[----:B------:R-:W-:Y:S01]  /*0b70*/  USHF.R.S32.HI UR14, URZ, 0x6, UR9 ;  /* 0x000000063f0e7899 */ /* 0x000fe20008011409 */
[----:B-1----:R-:W-:-:S13]  /*0b80*/  ISETP.NE.AND P3, PT, R0, 0x1, PT ;  /* 0x000000010000780c */ /* 0x002fda0003f65270 */
[----:B------:R-:W0:Y:S01]  /*0b90*/  @P3 LDC R15, c[0x0][0x10] ;  /* 0x00000400ff0f3b82 */ /* 0x000e220000000800 */
[----:B--234-:R-:W-:Y:S02]  /*0ba0*/  @P3 IMAD.MOV.U32 R2, RZ, RZ, R21 ;  /* 0x000000ffff023224 */ /* 0x01cfe400078e0015 */
[----:B------:R-:W-:Y:S02]  /*0bb0*/  @P3 IMAD.MOV.U32 R3, RZ, RZ, RZ ;  /* 0x000000ffff033224 */ /* 0x000fe400078e00ff */
[----:B------:R-:W-:-:S03]  /*0bc0*/  @P3 IMAD.MOV.U32 R5, RZ, RZ, RZ ;  /* 0x000000ffff053224 */ /* 0x000fc600078e00ff */
[----:B------:R-:W1:Y:S01]  /*0bd0*/  @!P3 LDC R9, c[0x0][0xc] ;  /* 0x00000300ff09bb82 */ /* 0x000e620000000800 */
[----:B------:R-:W-:Y:S01]  /*0be0*/  ULDC UR6, c[0x0][0xc] ;  /* 0x0000030000067ab9 */ /* 0x000fe20000000800 */
[----:B------:R-:W-:Y:S02]  /*0bf0*/  ULDC UR7, c[0x0][0x10] ;  /* 0x0000040000077ab9 */ /* 0x000fe40000000800 */
[----:B------:R-:W-:-:S04]  /*0c00*/  UIMAD.WIDE.U32 UR6, UR6, UR7, URZ ;  /* 0x00000007060672a5 */ /* 0x000fc8000f8e003f */
[----:B------:R-:W2:Y:S01]  /*0c10*/  LDC R8, c[0x0][0x14] ;  /* 0x00000500ff087b82 */ /* 0x000ea20000000800 */
[----:B0-----:R-:W-:-:S04]  /*0c20*/  @P3 IMAD.WIDE.U32 R2, R14, R15, R2 ;  /* 0x0000000f0e023225 */ /* 0x001fc800078e0002 */
[----:B------:R-:W-:Y:S02]  /*0c30*/  IMAD.MOV.U32 R15, RZ, RZ, RZ ;  /* 0x000000ffff0f7224 */ /* 0x000fe400078e00ff */
[----:B------:R-:W-:Y:S02]  /*0c40*/  @P3 IMAD.IADD R3, R3, 0x1, R5 ;  /* 0x0000000103033824 */ /* 0x000fe400078e0205 */
[----:B-1----:R-:W-:-:S04]  /*0c50*/  @!P3 IMAD.WIDE.U32 R4, R9, R21, R14 ;  /* 0x000000150904b225 */ /* 0x002fc800078e000e */
[----:B------:R-:W-:Y:S02]  /*0c60*/  @!P3 IMAD.MOV.U32 R2, RZ, RZ, R4 ;  /* 0x000000ffff02b224 */ /* 0x000fe400078e0004 */
[----:B------:R-:W-:Y:S02]  /*0c70*/  @!P3 IMAD.MOV.U32 R3, RZ, RZ, R5 ;  /* 0x000000ffff03b224 */ /* 0x000fe400078e0005 */
[C---:B--2---:R-:W-:Y:S02]  /*0c80*/  IMAD R17, R8.reuse, UR7, RZ ;  /* 0x0000000708117c24 */ /* 0x044fe4000f8e02ff */
[----:B------:R-:W-:Y:S01]  /*0c90*/  IMAD.WIDE.U32 R8, R8, UR6, RZ ;  /* 0x0000000608087c25 */ /* 0x000fe2000f8e00ff */
[----:B------:R-:W-:-:S03]  /*0ca0*/  ULDC.64 UR6, c[0x0][0x750] ;  /* 0x0001d40000067ab9 */ /* 0x000fc60000000a00 */
[----:B------:R-:W-:Y:S01]  /*0cb0*/  IMAD.IADD R0, R9, 0x1, R17 ;  /* 0x0000000109007824 */ /* 0x000fe200078e0211 */
[----:B------:R-:W-:Y:S06]  /*0cc0*/  @P0 BRA `(.L_x_10) ;  /* 0x0000000000200947 */ /* 0x000fec0003800000 */
[----:B------:R-:W-:Y:S01]  /*0cd0*/  UISETP.GE.U32.AND UP0, UPT, UR14, 0x11, UPT ;  /* 0x000000110e00788c */ /* 0x000fe2000bf06070 */
[----:B------:R-:W-:Y:S01]  /*0ce0*/  IADD3 R2, P0, R2, R8, RZ ;  /* 0x0000000802027210 */ /* 0x000fe20007f1e0ff */
[----:B------:R-:W-:-:S04]  /*0cf0*/  UIMAD.WIDE.U32 UR4, UR14, -0xf0f0f0f, URZ ;  /* 0xf0f0f0f10e0478a5 */ /* 0x000fc8000f8e003f */
[----:B------:R-:W-:Y:S01]  /*0d00*/  USHF.R.U32.HI UR5, URZ, 0x4, UR5 ;  /* 0x000000043f057899 */ /* 0x000fe20008011605 */
[----:B------:R-:W-:Y:S02]  /*0d10*/  IMAD.X R3, R0, 0x1, R3, P0 ;  /* 0x0000000100037824 */ /* 0x000fe400000e0603 */
[----:B------:R-:W-:Y:S02]  /*0d20*/  UMOV UR4, URZ ;  /* 0x0000003f00047c82 */ /* 0x000fe40008000000 */
[----:B------:R-:W-:Y:S02]  /*0d30*/  @UP0 ULOP3.LUT UR4, UR5, 0x1, URZ, 0xc0, !UPT ;  /* 0x0000000105040892 */ /* 0x000fe4000f8ec03f */
[----:B------:R-:W-:-:S12]  /*0d40*/  UIMAD UR5, UR5, -0x11, UR14 ;  /* 0xffffffef050578a4 */ /* 0x000fd8000f8e020e */
.L_x_10:
[----:B------:R-:W-:Y:S01]  /*0d50*/  ISETP.GE.U32.AND P0, PT, R2, UR6, PT ;  /* 0x0000000602007c0c */ /* 0x000fe2000bf06070 */
[----:B------:R-:W-:Y:S01]  /*0d60*/  IMAD.MOV.U32 R6, RZ, RZ, -0x1 ;  /* 0xffffffffff067424 */ /* 0x000fe200078e00ff */
[----:B------:R-:W-:Y:S01]  /*0d70*/  PRMT R16, RZ, 0x7610, R16 ;  /* 0x00007610ff107816 */ /* 0x000fe20000000010 */
[----:B------:R-:W-:Y:S01]  /*0d80*/  IMAD.MOV.U32 R4, RZ, RZ, -0x1 ;  /* 0xffffffffff047424 */ /* 0x000fe200078e00ff */
[----:B------:R-:W-:Y:S01]  /*0d90*/  ISETP.GE.U32.AND.EX P0, PT, R3, UR7, PT, P0 ;  /* 0x0000000703007c0c */ /* 0x000fe2000bf06100 */
[----:B------:R-:W-:-:S12]  /*0da0*/  IMAD.MOV.U32 R5, RZ, RZ, -0x1 ;  /* 0xffffffffff057424 */ /* 0x000fd800078e00ff */
[----:B------:R-:W-:Y:S05]  /*0db0*/  @P0 BRA `(.L_x_11) ;  /* 0x00000004005c0947 */ /* 0x000fea0003800000 */
[----:B------:R-:W0:Y:S01]  /*0dc0*/  LDC.64 R24, c[0x0][0x728] ;  /* 0x0001ca00ff187b82 */ /* 0x000e220000000a00 */
[----:B------:R-:W-:Y:S02]  /*0dd0*/  IMAD.MOV.U32 R4, RZ, RZ, R2 ;  /* 0x000000ffff047224 */ /* 0x000fe400078e0002 */
[----:B------:R-:W-:-:S05]  /*0de0*/  IMAD.MOV.U32 R5, RZ, RZ, R3 ;  /* 0x000000ffff057224 */ /* 0x000fca00078e0003 */
[----:B------:R-:W1:Y:S08]  /*0df0*/  LDC R6, c[0x0][0x730] ;  /* 0x0001cc00ff067b82 */ /* 0x000e700000000800 */
[----:B------:R-:W2:Y:S01]  /*0e00*/  LDC.64 R26, c[0x0][0x720] ;  /* 0x0001c800ff1a7b82 */ /* 0x000ea20000000a00 */
[----:B0-----:R-:W-:-:S04]  /*0e10*/  ISETP.NE.U32.AND P0, PT, R24, RZ, PT ;  /* 0x000000ff1800720c */ /* 0x001fc80003f05070 */
[----:B------:R-:W-:-:S13]  /*0e20*/  ISETP.NE.AND.EX P0, PT, R25, RZ, PT, P0 ;  /* 0x000000ff1900720c */ /* 0x000fda0003f05300 */
[----:B-12---:R-:W-:Y:S05]  /*0e30*/  @!P0 BRA `(.L_x_12) ;  /* 0x0000000000288947 */ /* 0x006fea0003800000 */
[----:B------:R-:W0:Y:S02]  /*0e40*/  LDC R19, c[0x0][0x734] ;  /* 0x0001cd00ff137b82 */ /* 0x000e240000000800 */
[----:B0-----:R-:W-:-:S05]  /*0e50*/  IADD3 R19, P0, R2, R19, RZ ;  /* 0x0000001302137210 */ /* 0x001fca0007f1e0ff */
[----:B------:R-:W-:-:S04]  /*0e60*/  IMAD.X R23, RZ, RZ, R3, P0 ;  /* 0x000000ffff177224 */ /* 0x000fc800000e0603 */
[----:B------:R-:W-:-:S04]  /*0e70*/  IMAD.WIDE.U32 R4, R23, R24, RZ ;  /* 0x0000001817047225 */ /* 0x000fc800078e00ff */
[----:B------:R-:W-:-:S04]  /*0e80*/  IMAD.WIDE.U32 R16, P0, R19, R25, R4 ;  /* 0x0000001913107225 */ /* 0x000fc80007800004 */
[----:B------:R-:W-:-:S04]  /*0e90*/  IMAD.WIDE.U32 R4, R19, R24, RZ ;  /* 0x0000001813047225 */ /* 0x000fc800078e00ff */
[----:B------:R-:W-:Y:S01]  /*0ea0*/  IMAD.X R19, RZ, RZ, RZ, P0 ;  /* 0x000000ffff137224 */ /* 0x000fe200000e06ff */
[----:B------:R-:W-:Y:S01]  /*0eb0*/  IADD3 RZ, P0, R5, R16, RZ ;  /* 0x0000001005ff7210 */ /* 0x000fe20007f1e0ff */
[----:B------:R-:W-:-:S04]  /*0ec0*/  IMAD.MOV.U32 R18, RZ, RZ, R17 ;  /* 0x000000ffff127224 */ /* 0x000fc800078e0011 */
[----:B------:R-:W-:-:S08]  /*0ed0*/  IMAD.WIDE.U32.X R4, R23, R25, R18, P0 ;  /* 0x0000001917047225 */ /* 0x000fd000000e0412 */
.L_x_12:
[--C-:B------:R-:W-:Y:S01]  /*0ee0*/  SHF.R.U64 R32, R4, R6, R5.reuse ;  /* 0x0000000604207219 */ /* 0x100fe20000001205 */
[----:B------:R-:W0:Y:S01]  /*0ef0*/  LDC.64 R28, c[0x0][0x740] ;  /* 0x0001d000ff1c7b82 */ /* 0x000e220000000a00 */
[----:B------:R-:W-:Y:S01]  /*0f00*/  I2FP.F32.U32 R4, R14 ;  /* 0x0000000e00047245 */ /* 0x000fe20000201000 */
[----:B------:R-:W-:Y:S01]  /*0f10*/  ULDC UR6, c[0x0][0x150] ;  /* 0x0000540000067ab9 */ /* 0x000fe20000000800 */
[----:B------:R-:W-:Y:S02]  /*0f20*/  SHF.R.U32.HI R5, RZ, R6, R5 ;  /* 0x00000006ff057219 */ /* 0x000fe40000011605 */
[----:B------:R-:W-:Y:S01]  /*0f30*/  IADD3 R17, P0, RZ, -R32, RZ ;  /* 0x80000020ff117210 */ /* 0x000fe20007f1e0ff */
[----:B------:R-:W-:Y:S01]  /*0f40*/  FMUL R6, R4, UR6 ;  /* 0x0000000604067c20 */ /* 0x000fe20008400000 */
[----:B------:R-:W-:Y:S01]  /*0f50*/  ULDC UR6, c[0x0][0x154] ;  /* 0x0000550000067ab9 */ /* 0x000fe20000000800 */
[----:B------:R-:W1:Y:S02]  /*0f60*/  LDC R18, c[0x0][0x718] ;  /* 0x0001c600ff127b82 */ /* 0x000e640000000800 */
[----:B------:R-:W-:-:S02]  /*0f70*/  IMAD.X R19, RZ, RZ, ~R5, P0 ;  /* 0x000000ffff137224 */ /* 0x000fc400000e0e05 */
[----:B------:R-:W2:Y:S01]  /*0f80*/  F2I.U32.TRUNC.NTZ R6, R6 ;  /* 0x0000000600067305 */ /* 0x000ea2000020f000 */
[----:B------:R-:W-:-:S03]  /*0f90*/  IMAD.WIDE.U32 R4, R17, R26, R2 ;  /* 0x0000001a11047225 */ /* 0x000fc600078e0002 */
[----:B------:R-:W3:Y:S01]  /*0fa0*/  LDC R15, c[0x0][0x144] ;  /* 0x00005100ff0f7b82 */ /* 0x000ee20000000800 */
[----:B------:R-:W-:-:S04]  /*0fb0*/  IMAD R16, R19, R26, RZ ;  /* 0x0000001a13107224 */ /* 0x000fc800078e02ff */
[----:B------:R-:W-:-:S03]  /*0fc0*/  IMAD R17, R17, R27, R16 ;  /* 0x0000001b11117224 */ /* 0x000fc600078e0210 */
[----:B------:R-:W4:Y:S01]  /*0fd0*/  LDC R22, c[0x0][0x708] ;  /* 0x0001c200ff167b82 */ /* 0x000f220000000800 */
[----:B------:R-:W-:Y:S01]  /*0fe0*/  IMAD.IADD R17, R5, 0x1, R17 ;  /* 0x0000000105117824 */ /* 0x000fe200078e0211 */
[----:B0-----:R-:W-:Y:S01]  /*0ff0*/  ISETP.NE.U32.AND P0, PT, R28, RZ, PT ;  /* 0x000000ff1c00720c */ /* 0x001fe20003f05070 */
[----:B--2---:R-:W-:-:S03]  /*1000*/  IMAD.MOV R5, RZ, RZ, -R6 ;  /* 0x000000ffff057224 */ /* 0x004fc600078e0a06 */
[----:B------:R-:W-:Y:S02]  /*1010*/  ISETP.NE.AND.EX P0, PT, R29, RZ, PT, P0 ;  /* 0x000000ff1d00720c */ /* 0x000fe40003f05300 */
[----:B------:R-:W0:Y:S01]  /*1020*/  LDC R19, c[0x0][0x758] ;  /* 0x0001d600ff137b82 */ /* 0x000e220000000800 */
[-CC-:B-1----:R-:W-:Y:S02]  /*1030*/  SHF.R.U64 R26, R4, R18.reuse, R17.reuse ;  /* 0x00000012041a7219 */ /* 0x182fe40000001211 */
[----:B------:R-:W-:Y:S02]  /*1040*/  I2FP.F32.U32 R4, R21 ;  /* 0x0000001500047245 */ /* 0x000fe40000201000 */
[----:B------:R-:W-:Y:S01]  /*1050*/  SHF.R.U32.HI R17, RZ, R18, R17 ;  /* 0x00000012ff117219 */ /* 0x000fe20000011611 */
[----:B------:R-:W-:Y:S02]  /*1060*/  IMAD.MOV.U32 R18, RZ, RZ, 0x1 ;  /* 0x00000001ff127424 */ /* 0x000fe400078e00ff */
[----:B------:R-:W1:Y:S01]  /*1070*/  LDC R24, c[0x0][0x148] ;  /* 0x00005200ff187b82 */ /* 0x000e620000000800 */
[----:B---3--:R-:W-:-:S02]  /*1080*/  IMAD R6, R15, R5, R14 ;  /* 0x000000050f067224 */ /* 0x008fc400078e020e */
[----:B------:R-:W-:Y:S01]  /*1090*/  FMUL R5, R4, UR6 ;  /* 0x0000000604057c20 */ /* 0x000fe20008400000 */
[----:B------:R-:W-:-:S04]  /*10a0*/  IMAD.MOV.U32 R4, RZ, RZ, -0x1 ;  /* 0xffffffffff047424 */ /* 0x000fc800078e00ff */
[----:B------:R-:W2:Y:S01]  /*10b0*/  LDC R25, c[0x0][0x700] ;  /* 0x0001c000ff197b82 */ /* 0x000ea20000000800 */
[-CC-:B----4-:R-:W-:Y:S02]  /*10c0*/  SHF.R.U64 R34, R26, R22.reuse, R17.reuse ;  /* 0x000000161a227219 */ /* 0x190fe40000001211 */
[----:B------:R-:W-:Y:S02]  /*10d0*/  SHF.R.U32.HI R14, RZ, R22, R17 ;  /* 0x00000016ff0e7219 */ /* 0x000fe40000011611 */
[----:B------:R3:W4:Y:S03]  /*10e0*/  F2I.U32.TRUNC.NTZ R22, R5 ;  /* 0x0000000500167305 */ /* 0x000726000020f000 */
[----:B------:R-:W1:Y:S01]  /*10f0*/  LDC R27, c[0x0][0x748] ;  /* 0x0001d200ff1b7b82 */ /* 0x000e620000000800 */
[-C--:B0-----:R-:W-:Y:S02]  /*1100*/  SHF.R.U64 R36, R34, R19.reuse, R14 ;  /* 0x0000001322247219 */ /* 0x081fe4000000120e */
[----:B------:R-:W-:-:S02]  /*1110*/  SHF.L.U32 R4, R4, R19, RZ ;  /* 0x0000001304047219 */ /* 0x000fc400000006ff */
[-C--:B------:R-:W-:Y:S02]  /*1120*/  SHF.R.U32.HI R14, RZ, R19.reuse, R14 ;  /* 0x00000013ff0e7219 */ /* 0x080fe4000001160e */
[----:B------:R-:W-:Y:S01]  /*1130*/  SHF.L.U32 R18, R18, R19, RZ ;  /* 0x0000001312127219 */ /* 0x000fe200000006ff */
[----:B------:R-:W0:Y:S01]  /*1140*/  LDC R31, c[0x0][0x738] ;  /* 0x0001ce00ff1f7b82 */ /* 0x000e220000000800 */
[----:B------:R-:W-:Y:S01]  /*1150*/  LOP3.LUT R19, RZ, R4, RZ, 0x33, !PT ;  /* 0x00000004ff137212 */ /* 0x000fe200078e33ff */
[----:B------:R-:W-:Y:S02]  /*1160*/  IMAD.MOV.U32 R4, RZ, RZ, R36 ;  /* 0x000000ffff047224 */ /* 0x000fe400078e0024 */
[----:B---3--:R-:W-:-:S04]  /*1170*/  IMAD.MOV.U32 R5, RZ, RZ, R14 ;  /* 0x000000ffff057224 */ /* 0x008fc800078e000e */
[----:B------:R-:W3:Y:S01]  /*1180*/  LDC R30, c[0x0][0x710] ;  /* 0x0001c400ff1e7b82 */ /* 0x000ee20000000800 */
[----:B----4-:R-:W-:Y:S05]  /*1190*/  @!P0 BRA `(.L_x_13) ;  /* 0x0000000000288947 */ /* 0x010fea0003800000 */
[----:B------:R-:W4:Y:S02]  /*11a0*/  LDC R17, c[0x0][0x74c] ;  /* 0x0001d300ff117b82 */ /* 0x000f240000000800 */
[----:B----4-:R-:W-:-:S05]  /*11b0*/  IADD3 R17, P0, R36, R17, RZ ;  /* 0x0000001124117210 */ /* 0x010fca0007f1e0ff */
        /* <DEDUP_REMOVED lines=8> */
.L_x_13:
[----:B-1----:R-:W-:Y:S01]  /*1240*/  SHF.R.U64 R4, R4, R27, R5 ;  /* 0x0000001b04047219 */ /* 0x002fe20000001205 */
[----:B--2---:R-:W-:Y:S01]  /*1250*/  VIADD R5, R25, 0xffffffff ;  /* 0xffffffff19057836 */ /* 0x004fe20000000000 */
[----:B------:R-:W-:Y:S01]  /*1260*/  LOP3.LUT R19, R34, R19, RZ, 0xc0, !PT ;  /* 0x0000001322137212 */ /* 0x000fe200078ec0ff */
[----:B------:R-:W-:Y:S02]  /*1270*/  IMAD.MOV R22, RZ, RZ, -R22 ;  /* 0x000000ffff167224 */ /* 0x000fe400078e0a16 */
[----:B------:R-:W-:Y:S01]  /*1280*/  IMAD.MOV R14, RZ, RZ, -R4 ;  /* 0x000000ffff0e7224 */ /* 0x000fe200078e0a04 */
[----:B------:R-:W-:Y:S01]  /*1290*/  LOP3.LUT R5, R26, R5, RZ, 0xc0, !PT ;  /* 0x000000051a057212 */ /* 0x000fe200078ec0ff */
[----:B------:R-:W-:Y:S02]  /*12a0*/  IMAD R19, R18, R4, R19 ;  /* 0x0000000412137224 */ /* 0x000fe400078e0213 */
[----:B------:R-:W-:Y:S02]  /*12b0*/  @P3 IMAD R6, R24, R22, R21 ;  /* 0x0000001618063224 */ /* 0x000fe400078e0215 */
[----:B0-----:R-:W-:-:S02]  /*12c0*/  IMAD R4, R14, R31, R36 ;  /* 0x0000001f0e047224 */ /* 0x001fc400078e0224 */
[----:B---3--:R-:W-:Y:S02]  /*12d0*/  IMAD R6, R19, R30, R6 ;  /* 0x0000001e13067224 */ /* 0x008fe400078e0206 */
[----:B------:R-:W-:Y:S02]  /*12e0*/  IMAD R5, R4, R25, R5 ;  /* 0x0000001904057224 */ /* 0x000fe400078e0205 */
[----:B------:R-:W-:-:S03]  /*12f0*/  IMAD.MOV.U32 R16, RZ, RZ, 0x1 ;  /* 0x00000001ff107424 */ /* 0x000fc600078e00ff */
[----:B------:R-:W-:Y:S02]  /*1300*/  SEL R4, R5, R6, !P3 ;  /* 0x0000000605047207 */ /* 0x000fe40005800000 */
[----:B------:R-:W-:Y:S01]  /*1310*/  SEL R6, R6, R5, !P3 ;  /* 0x0000000506067207 */ /* 0x000fe20005800000 */
[----:B------:R-:W-:-:S07]  /*1320*/  IMAD.MOV.U32 R5, RZ, RZ, R32 ;  /* 0x000000ffff057224 */ /* 0x000fce00078e0020 */
.L_x_11:
[----:B------:R-:W-:Y:S05]  /*1330*/  @!P2 BRA `(.L_x_14) ;  /* 0x0000003c00a8a947 */ /* 0x000fea0003800000 */
[----:B------:R-:W-:-:S13]  /*1340*/  ISETP.GT.U32.AND P0, PT, R33, 0x1, PT ;  /* 0x000000012100780c */ /* 0x000fda0003f04070 */
[----:B------:R-:W-:Y:S05]  /*1350*/  @P0 EXIT ;  /* 0x000000000000094d */ /* 0x000fea0003800000 */
.L_x_15:
[----:B------:R-:W-:-:S08]  /*1360*/  NOP ;  /* 0x0000000000007918 */ /* 0x000fd00000000000 */
[----:B------:R-:W0:Y:S02]  /*1370*/  USETMAXREG.TRY_ALLOC.CTAPOOL UP0, 0xe8 ;  /* 0x000000e8000079c8 */ /* 0x000e240008000600 */
[----:B0-----:R-:W-:-:S13]  /*1380*/  PLOP3.LUT P0, PT, PT, PT, UP0, 0x80, 0x0 ;  /* 0x000000000000781c */ /* 0x001fda0003f0f008 */
[----:B------:R-:W-:Y:S05]  /*1390*/  @!P0 BRA `(.L_x_15) ;  /* 0xfffffffc00f08947 */ /* 0x000fea000383ffff */
[----:B------:R-:W-:-:S13]  /*13a0*/  LOP3.LUT P0, RZ, R16, 0xff, RZ, 0xc0, !PT ;  /* 0x000000ff10ff7812 */ /* 0x000fda000780c0ff */
[----:B------:R-:W-:Y:S05]  /*13b0*/  @!P0 EXIT ;  /* 0x000000000000894d */ /* 0x000fea0003800000 */
[----:B------:R-:W-:Y:S01]  /*13c0*/  SHF.R.S32.HI R16, RZ, 0x1f, R11 ;  /* 0x0000001fff107819 */ /* 0x000fe2000001140b */
[----:B------:R-:W0:Y:S01]  /*13d0*/  S2UR UR6, SR_CgaCtaId ;  /* 0x00000000000679c3 */ /* 0x000e220000008800 */
[-C--:B------:R-:W-:Y:S01]  /*13e0*/  LEA.HI R10, R11, R11.reuse, RZ, 0x1 ;  /* 0x0000000b0b0a7211 */ /* 0x080fe200078f08ff */
[----:B------:R-:W-:Y:S01]  /*13f0*/  UMOV UR12, 0x400 ;  /* 0x00000400000c7882 */ /* 0x000fe20000000000 */
[----:B------:R-:W-:Y:S01]  /*1400*/  LEA.HI R15, R16, R11, RZ, 0x2 ;  /* 0x0000000b100f7211 */ /* 0x000fe200078f10ff */
[----:B------:R-:W-:Y:S01]  /*1410*/  UIADD3 UR7, UR13, -0x1, URZ ;  /* 0xffffffff0d077890 */ /* 0x000fe2000fffe03f */
[----:B------:R-:W-:Y:S01]  /*1420*/  LOP3.LUT R14, R10, 0x3ffffe, RZ, 0xc0, !PT ;  /* 0x003ffffe0a0e7812 */ /* 0x000fe200078ec0ff */
[----:B------:R-:W-:Y:S01]  /*1430*/  ULDC UR10, c[0x0][0x284] ;  /* 0x0000a100000a7ab9 */ /* 0x000fe20000000800 */
[--C-:B------:R-:W-:Y:S01]  /*1440*/  SHF.R.S32.HI R17, RZ, 0x2, R15.reuse ;  /* 0x00000002ff117819 */ /* 0x100fe2000001140f */
[----:B------:R-:W-:Y:S01]  /*1450*/  UISETP.NE.AND UP0, UPT, UR7, URZ, UPT ;  /* 0x0000003f0700728c */ /* 0x000fe2000bf05270 */
[----:B------:R-:W-:Y:S01]  /*1460*/  SHF.R.S32.HI R18, RZ, 0x1f, R15 ;  /* 0x0000001fff127819 */ /* 0x000fe2000001140f */
[----:B------:R-:W-:Y:S01]  /*1470*/  USHF.L.U32 UR22, UR14, 0x1, URZ ;  /* 0x000000010e167899 */ /* 0x000fe2000800063f */
[----:B------:R-:W-:Y:S01]  /*1480*/  LOP3.LUT R20, R15, 0xfffffffc, RZ, 0xc0, !PT ;  /* 0xfffffffc0f147812 */ /* 0x000fe200078ec0ff */
[C---:B------:R-:W-:Y:S01]  /*1490*/  IMAD.IADD R15, R11.reuse, 0x1, -R14 ;  /* 0x000000010b0f7824 */ /* 0x040fe200078e0a0e */
[----:B------:R-:W-:Y:S01]  /*14a0*/  LEA.HI R18, R18, R17, RZ, 0x3 ;  /* 0x0000001112127211 */ /* 0x000fe200078f18ff */
[----:B------:R-:W-:Y:S01]  /*14b0*/  USEL UR9, URZ, 0x1, UP0 ;  /* 0x000000013f097887 */ /* 0x000fe20008000000 */
[----:B------:R-:W-:Y:S01]  /*14c0*/  LEA.HI R16, R16, R11, RZ, 0x5 ;  /* 0x0000000b10107211 */ /* 0x000fe200078f28ff */
[----:B------:R-:W-:Y:S01]  /*14d0*/  IMAD.IADD R14, R11, 0x1, -R20 ;  /* 0x000000010b0e7824 */ /* 0x000fe200078e0a14 */
[----:B------:R-:W-:-:S02]  /*14e0*/  LOP3.LUT R18, R18, 0xfffffff8, RZ, 0xc0, !PT ;  /* 0xfffffff812127812 */ /* 0x000fc400078ec0ff */
[----:B------:R-:W-:Y:S01]  /*14f0*/  SHF.R.S32.HI R11, RZ, 0x1, R10 ;  /* 0x00000001ff0b7819 */ /* 0x000fe2000001140a */
[----:B------:R-:W-:Y:S01]  /*1500*/  IMAD.U32 R58, RZ, RZ, UR9 ;  /* 0x00000009ff3a7e24 */ /* 0x000fe2000f8e00ff */
[----:B------:R-:W-:Y:S01]  /*1510*/  LOP3.LUT R56, R7, 0x1, RZ, 0xfc, !PT ;  /* 0x0000000107387812 */ /* 0x000fe200078efcff */
[----:B------:R-:W-:Y:S01]  /*1520*/  IMAD.IADD R18, R17, 0x1, -R18 ;  /* 0x0000000111127824 */ /* 0x000fe200078e0a12 */
[----:B------:R-:W-:Y:S01]  /*1530*/  LEA.HI R10, R10, R11, RZ, 0x1 ;  /* 0x0000000b0a0a7211 */ /* 0x000fe200078f08ff */
[----:B0-----:R-:W-:Y:S01]  /*1540*/  ULEA UR12, UR6, UR12, 0x18 ;  /* 0x0000000c060c7291 */ /* 0x001fe2000f8ec03f */
[----:B------:R-:W-:Y:S01]  /*1550*/  SHF.R.S32.HI R17, RZ, 0x5, R16 ;  /* 0x00000005ff117819 */ /* 0x000fe20000011410 */
[----:B------:R-:W-:Y:S01]  /*1560*/  USHF.L.U32 UR6, UR7, 0x3, URZ ;  /* 0x0000000307067899 */ /* 0x000fe2000800063f */
[----:B------:R-:W-:Y:S01]  /*1570*/  LOP3.LUT R10, R10, 0x7fffffe, RZ, 0xc0, !PT ;  /* 0x07fffffe0a0a7812 */ /* 0x000fe200078ec0ff */
[----:B------:R-:W-:Y:S02]  /*1580*/  UIADD3 UR7, UR12, 0x11200, URZ ;  /* 0x000112000c077890 */ /* 0x000fe4000fffe03f */
[----:B------:R-:W-:Y:S01]  /*1590*/  IMAD R15, R17, 0x2, R15 ;  /* 0x00000002110f7824 */ /* 0x000fe200078e020f */
[----:B------:R-:W-:Y:S01]  /*15a0*/  UIADD3 UR8, UR12, 0x200, URZ ;  /* 0x000002000c087890 */ /* 0x000fe2000fffe03f */
[----:B------:R-:W-:Y:S01]  /*15b0*/  IMAD.IADD R11, R11, 0x1, -R10 ;  /* 0x000000010b0b7824 */ /* 0x000fe200078e0a0a */
[----:B------:R-:W-:Y:S01]  /*15c0*/  USHF.R.U32.HI UR7, URZ, 0x4, UR7 ;  /* 0x000000043f077899 */ /* 0x000fe20008011607 */
[--C-:B------:R-:W-:Y:S01]  /*15d0*/  IMAD R20, R15, 0x8, R18.reuse ;  /* 0x000000080f147824 */ /* 0x100fe200078e0212 */
[----:B------:R-:W-:Y:S01]  /*15e0*/  USHF.R.U32.HI UR8, URZ, 0x4, UR8 ;  /* 0x000000043f087899 */ /* 0x000fe20008011608 */
[C-C-:B------:R-:W-:Y:S01]  /*15f0*/  IMAD R10, R17.reuse, 0x10, R18.reuse ;  /* 0x00000010110a7824 */ /* 0x140fe200078e0212 */
[----:B------:R-:W-:Y:S01]  /*1600*/  VIMNMX R15, RZ, UR14, PT ;  /* 0x0000000eff0f7c48 */ /* 0x000fe2000bfe0100 */
[----:B------:R-:W-:Y:S01]  /*1610*/  IMAD R11, R20, 0x4, R11 ;  /* 0x00000004140b7824 */ /* 0x000fe200078e020b */
[----:B------:R-:W-:Y:S01]  /*1620*/  UIADD3 UR23, UR12, 0x120, URZ ;  /* 0x000001200c177890 */ /* 0x000fe2000fffe03f */
[----:B------:R-:W-:Y:S01]  /*1630*/  IMAD R16, R17, -0x10, -R18 ;  /* 0xfffffff011107824 */ /* 0x000fe200078e0a12 */
[----:B------:R-:W-:Y:S01]  /*1640*/  ULOP3.LUT UR6, UR6, 0x8, URZ, 0xc0, !UPT ;  /* 0x0000000806067892 */ /* 0x000fe2000f8ec03f */
[----:B------:R-:W-:Y:S01]  /*1650*/  IMAD.SHL.U32 R17, R11, 0x20, RZ ;  /* 0x000000200b117824 */ /* 0x000fe200078e00ff */
[----:B------:R-:W-:Y:S01]  /*1660*/  ULOP3.LUT UR7, UR7, 0x3fff, URZ, 0xc0, !UPT ;  /* 0x00003fff07077892 */ /* 0x000fe2000f8ec03f */
[----:B------:R-:W-:Y:S01]  /*1670*/  IADD3 R15, -R15, UR14, RZ ;  /* 0x0000000e0f0f7c10 */ /* 0x000fe2000fffe1ff */
[----:B------:R-:W-:Y:S01]  /*1680*/  ULOP3.LUT UR8, UR8, 0x3fff, URZ, 0xc0, !UPT ;  /* 0x00003fff08087892 */ /* 0x000fe2000f8ec03f */
[----:B------:R-:W-:Y:S01]  /*1690*/  VIADD R16, R16, UR10 ;  /* 0x0000000a10107c36 */ /* 0x000fe20008000000 */
[----:B------:R-:W-:Y:S01]  /*16a0*/  SHF.R.S32.HI R11, RZ, 0x1f, R10 ;  /* 0x0000001fff0b7819 */ /* 0x000fe2000001140a */
[----:B------:R-:W-:Y:S01]  /*16b0*/  ULEA UR13, UR13, UR23, 0x3 ;  /* 0x000000170d0d7291 */ /* 0x000fe2000f8e183f */
[----:B------:R-:W-:Y:S01]  /*16c0*/  SHF.R.S32.HI R17, RZ, 0x3, R17 ;  /* 0x00000003ff117819 */ /* 0x000fe20000011411 */
[----:B------:R-:W-:-:S02]  /*16d0*/  ULOP3.LUT UR24, UR6, 0x8, URZ, 0x3c, !UPT ;  /* 0x0000000806187892 */ /* 0x000fc4000f8e3c3f */
[----:B------:R-:W-:Y:S02]  /*16e0*/  ULOP3.LUT UR15, UR6, 0x18, URZ, 0x3c, !UPT ;  /* 0x00000018060f7892 */ /* 0x000fe4000f8e3c3f */
[----:B------:R-:W-:Y:S02]  /*16f0*/  ULOP3.LUT UR16, UR7, 0x10000, URZ, 0xfc, !UPT ;  /* 0x0001000007107892 */ /* 0x000fe4000f8efc3f */
[----:B------:R-:W-:-:S12]  /*1700*/  ULOP3.LUT UR17, UR8, 0x10000, URZ, 0xfc, !UPT ;  /* 0x0001000008117892 */ /* 0x000fd8000f8efc3f */
.L_x_92:
[----:B------:R-:W-:Y:S01]  /*1710*/  SHF.L.U32 R18, R58, 0x1f, RZ ;  /* 0x0000001f3a127819 */ /* 0x000fe200000006ff */
[----:B------:R-:W-:Y:S01]  /*1720*/  IMAD.MOV.U32 R19, RZ, RZ, RZ ;  /* 0x000000ffff137224 */ /* 0x000fe200078e00ff */
[----:B------:R-:W-:Y:S02]  /*1730*/  ISETP.GE.AND P1, PT, R15, 0x1, PT ;  /* 0x000000010f00780c */ /* 0x000fe40003f26270 */
[----:B------:R-:W0:Y:S02]  /*1740*/  SYNCS.PHASECHK.TRANS64.TRYWAIT P0, [UR13+-0x8], R18 ;  /* 0xfffff812ff0075a7 */ /* 0x000e24000800014d */
[----:B01234-:R-:W-:Y:S09]  /*1750*/  @!P0 BRA `(.L_x_16) ;  /* 0x0000005000908947 */ /* 0x01fff20003800000 */
.L_x_127:
[----:B------:R-:W-:Y:S01]  /*1760*/  UMOV UR6, URZ ;  /* 0x0000003f00067c82 */ /* 0x000fe20008000000 */
[----:B0-----:R-:W-:Y:S02]  /*1770*/  CS2R R20, SRZ ;  /* 0x0000000000147805 */ /* 0x001fe4000001ff00 */
[----:B------:R-:W-:Y:S01]  /*1780*/  CS2R R22, SRZ ;  /* 0x0000000000167805 */ /* 0x000fe2000001ff00 */
[----:B------:R-:W-:Y:S01]  /*1790*/  IMAD.MOV.U32 R57, RZ, RZ, RZ ;  /* 0x000000ffff397224 */ /* 0x000fe200078e00ff */
        /* <DEDUP_REMOVED lines=31> */
[----:B------:R-:W-:-:S02]  /*1990*/  IMAD.MOV.U32 R89, RZ, RZ, RZ ;  /* 0x000000ffff597224 */ /* 0x000fc400078e00ff */
[----:B------:R-:W-:Y:S02]  /*19a0*/  IMAD.MOV.U32 R91, RZ, RZ, RZ ;  /* 0x000000ffff5b7224 */ /* 0x000fe400078e00ff */
[----:B------:R-:W-:Y:S02]  /*19b0*/  IMAD.MOV.U32 R93, RZ, RZ, RZ ;  /* 0x000000ffff5d7224 */ /* 0x000fe400078e00ff */
[----:B------:R-:W-:Y:S02]  /*19c0*/  IMAD.MOV.U32 R95, RZ, RZ, RZ ;  /* 0x000000ffff5f7224 */ /* 0x000fe400078e00ff */
[----:B------:R-:W-:Y:S02]  /*19d0*/  IMAD.MOV.U32 R97, RZ, RZ, RZ ;  /* 0x000000ffff617224 */ /* 0x000fe400078e00ff */
[----:B------:R-:W-:Y:S02]  /*19e0*/  IMAD.MOV.U32 R99, RZ, RZ, RZ ;  /* 0x000000ffff637224 */ /* 0x000fe400078e00ff */
[----:B------:R-:W-:-:S02]  /*19f0*/  IMAD.MOV.U32 R101, RZ, RZ, RZ ;  /* 0x000000ffff657224 */ /* 0x000fc400078e00ff */
[----:B------:R-:W-:Y:S02]  /*1a00*/  IMAD.MOV.U32 R18, RZ, RZ, RZ ;  /* 0x000000ffff127224 */ /* 0x000fe400078e00ff */
[----:B------:R-:W-:Y:S02]  /*1a10*/  IMAD.MOV.U32 R103, RZ, RZ, RZ ;  /* 0x000000ffff677224 */ /* 0x000fe400078e00ff */
[----:B------:R-:W-:Y:S02]  /*1a20*/  IMAD.MOV.U32 R105, RZ, RZ, RZ ;  /* 0x000000ffff697224 */ /* 0x000fe400078e00ff */
[----:B------:R-:W-:Y:S01]  /*1a30*/  IMAD.MOV.U32 R107, RZ, RZ, RZ ;  /* 0x000000ffff6b7224 */ /* 0x000fe200078e00ff */
[----:B------:R-:W-:Y:S06]  /*1a40*/  @!P1 BRA `(.L_x_17) ;  /* 0x00000004008c9947 */ /* 0x000fec0003800000 */
[----:B------:R-:W-:Y:S01]  /*1a50*/  IMAD.MOV.U32 R19, RZ, RZ, RZ ;  /* 0x000000ffff137224 */ /* 0x000fe200078e00ff */
[----:B------:R-:W-:Y:S01]  /*1a60*/  UPLOP3.LUT UP0, UPT, UPT, UPT, UPT, 0x40, 0x0 ;  /* 0x000000000000789c */ /* 0x000fe20003f0e870 */
[----:B------:R-:W-:Y:S01]  /*1a70*/  IMAD.MOV.U32 R60, RZ, RZ, R15 ;  /* 0x000000ffff3c7224 */ /* 0x000fe200078e000f */
[----:B------:R-:W-:Y:S01]  /*1a80*/  UMOV UR6, URZ ;  /* 0x0000003f00067c82 */ /* 0x000fe20008000000 */
[----:B------:R-:W-:Y:S01]  /*1a90*/  IMAD.U32 R66, RZ, RZ, UR4 ;  /* 0x00000004ff427e24 */ /* 0x000fe2000f8e00ff */
[----:B------:R-:W-:Y:S01]  /*1aa0*/  UMOV UR18, UR5 ;  /* 0x0000000500127c82 */ /* 0x000fe20008000000 */
[----:B------:R-:W-:Y:S01]  /*1ab0*/  UMOV UR19, UR5 ;  /* 0x0000000500137c82 */ /* 0x000fe20008000000 */
[----:B------:R-:W-:Y:S01]  /*1ac0*/  UMOV UR7, URZ ;  /* 0x0000003f00077c82 */ /* 0x000fe20008000000 */
[----:B------:R-:W-:-:S05]  /*1ad0*/  ULDC UR25, c[0x0][0x644] ;  /* 0x0001910000197ab9 */ /* 0x000fca0000000800 */
.L_x_25:
[----:B------:R-:W-:-:S13]  /*1ae0*/  ISETP.NE.AND P1, PT, R56, 0x3, PT ;  /* 0x000000033800780c */ /* 0x000fda0003f25270 */
[----:B------:R-:W-:Y:S05]  /*1af0*/  @!P1 BRA `(.L_x_18) ;  /* 0x0000000000049947 */ /* 0x000fea0003800000 */
[----:B------:R-:W-:Y:S01]  /*1b00*/  BPT.TRAP 0x1 ;  /* 0x000000040000795c */ /* 0x000fe20000300000 */
.L_x_18:
[----:B------:R-:W-:Y:S01]  /*1b10*/  ULEA UR8, UR18, UR12, 0x3 ;  /* 0x0000000c12087291 */ /* 0x000fe2000f8e183f */
[----:B------:R-:W-:-:S08]  /*1b20*/  SHF.L.U32 R64, R66, 0x1f, RZ ;  /* 0x0000001f42407819 */ /* 0x000fd000000006ff */
[----:B------:R0:W1:Y:S01]  /*1b30*/  SYNCS.PHASECHK.TRANS64.TRYWAIT P0, [UR8], R64 ;  /* 0x00000040ff0075a7 */ /* 0x0000620008000148 */
[----:B------:R-:W-:Y:S05]  /*1b40*/  @!P1 BRA `(.L_x_19) ;  /* 0x0000000000049947 */ /* 0x000fea0003800000 */
[----:B------:R-:W-:Y:S01]  /*1b50*/  BPT.TRAP 0x1 ;  /* 0x000000040000795c */ /* 0x000fe20000300000 */
.L_x_19:
[----:B------:R-:W-:-:S04]  /*1b60*/  IMAD.U32 R62, RZ, RZ, UR18 ;  /* 0x00000012ff3e7e24 */ /* 0x000fc8000f8e00ff */
[----:B------:R-:W-:Y:S01]  /*1b70*/  IMAD R62, R62, 0x400, R17 ;  /* 0x000004003e3e7824 */ /* 0x000fe200078e0211 */
[----:B-1----:R-:W-:Y:S06]  /*1b80*/  @P0 BRA `(.L_x_20) ;  /* 0x0000000000080947 */ /* 0x002fec0003800000 */
[----:B------:R-:W1:Y:S02]  /*1b90*/  SYNCS.PHASECHK.TRANS64.TRYWAIT P0, [UR8], R64 ;  /* 0x00000040ff0075a7 */ /* 0x000e640008000148 */
[----:B-1----:R-:W-:Y:S05]  /*1ba0*/  @!P0 BRA `(.L_x_21) ;  /* 0x0000004c00948947 */ /* 0x002fea0003800000 */
.L_x_20:
[----:B01----:R-:W-:Y:S01]  /*1bb0*/  LDS R64, [R62+UR12+0x33200] ;  /* 0x0332000c3e407984 */ /* 0x003fe20008000800 */
[----:B------:R-:W-:Y:S02]  /*1bc0*/  USEL UR7, UR7, URZ, !UP0 ;  /* 0x0000003f07077287 */ /* 0x000fe4000c000000 */
[----:B------:R-:W-:Y:S01]  /*1bd0*/  ULEA UR8, UR18, UR17, 0x8 ;  /* 0x0000001112087291 */ /* 0x000fe2000f8e403f */
[----:B------:R-:W0:Y:S01]  /*1be0*/  LDS R109, [R62+UR12+0x33208] ;  /* 0x0332080c3e6d7984 */ /* 0x000e220008000800 */
[----:B------:R-:W-:Y:S02]  /*1bf0*/  UISETP.NE.U32.AND UP0, UPT, UR7, URZ, UPT ;  /* 0x0000003f0700728c */ /* 0x000fe4000bf05070 */
[----:B------:R-:W-:Y:S01]  /*1c00*/  ULEA UR10, UR18, UR16, 0x9 ;  /* 0x00000010120a7291 */ /* 0x000fe2000f8e483f */
[----:B------:R-:W-:Y:S01]  /*1c10*/  UMOV UR9, 0x80000020 ;  /* 0x8000002000097882 */ /* 0x000fe20000000000 */
[----:B------:R-:W-:Y:S01]  /*1c20*/  UMOV UR11, 0x40000040 ;  /* 0x40000040000b7882 */ /* 0x000fe20000000000 */
[----:B------:R-:W-:Y:S01]  /*1c30*/  UIADD3 UR6, UR6, 0x2, URZ ;  /* 0x0000000206067890 */ /* 0x000fe2000fffe03f */
[----:B0-----:R-:W-:-:S06]  /*1c40*/  WARPGROUP.ARRIVE ;  /* 0x00000000000079c5 */ /* 0x001fcc0000000000 */
[----:B------:R-:W-:Y:S01]  /*1c50*/  QGMMA.SP.64x64x64.F32.E4M3.E4M3 R24, gdesc[UR8], R24, UP0, R64 ;  /* 0x04e04000081879f3 */ /* 0x000fe2000bf00a18 */
[----:B------:R-:W-:Y:S02]  /*1c60*/  UIADD3 UR8, UR8, 0x2, URZ ;  /* 0x0000000208087890 */ /* 0x000fe4000fffe03f */
[----:B------:R-:W-:Y:S01]  /*1c70*/  UIADD3 UR10, UR10, 0x4, URZ ;  /* 0x000000040a0a7890 */ /* 0x000fe2000fffe03f */
[----:B------:R-:W-:Y:S01]  /*1c80*/  UMOV UR9, 0x80000020 ;  /* 0x8000002000097882 */ /* 0x000fe20000000000 */
[----:B------:R-:W-:Y:S01]  /*1c90*/  UMOV UR11, 0x40000040 ;  /* 0x40000040000b7882 */ /* 0x000fe20000000000 */
[----:B------:R-:W-:-:S04]  /*1ca0*/  UISETP.NE.AND UP0, UPT, UR6, UR25, UPT ;  /* 0x000000190600728c */ /* 0x000fc8000bf05270 */
[----:B------:R-:W-:-:S04]  /*1cb0*/  USEL UR7, URZ, 0x1, UP0 ;  /* 0x000000013f077887 */ /* 0x000fc80008000000 */
[----:B------:R-:W-:-:S06]  /*1cc0*/  UISETP.NE.AND UP0, UPT, UR7, URZ, UPT ;  /* 0x0000003f0700728c */ /* 0x000fcc000bf05270 */
[----:B------:R-:W-:Y:S01]  /*1cd0*/  PLOP3.LUT P0, PT, PT, PT, UP0, 0x80, 0x0 ;  /* 0x000000000000781c */ /* 0x000fe20003f0f008 */
[----:B------:R-:W-:Y:S03]  /*1ce0*/  QGMMA.SP.64x64x64.F32.E4M3.E4M3 R24, gdesc[UR8], R24, R109, gsb0 ;  /* 0x04e06d00081879f3 */ /* 0x000fe60008000a18 */
[----:B------:R-:W-:-:S09]  /*1cf0*/  WARPGROUP.DEPBAR.LE gsb0, 0x0 ;  /* 0x00008000000079c5 */ /* 0x000fd20000010000 */
[----:B------:R-:W-:Y:S05]  /*1d00*/  @!P0 BRA `(.L_x_22) ;  /* 0x0000000000888947 */ /* 0x000fea0003800000 */
[----:B------:R-:W-:Y:S01]  /*1d10*/  FADD R107, R24, R107 ;  /* 0x0000006b186b7221 */ /* 0x000fe20000000000 */
[----:B------:R-:W-:-:S01]  /*1d20*/  FADD R22, R25, R22 ;  /* 0x0000001619167221 */ /* 0x000fc20000000000 */
        /* <DEDUP_REMOVED lines=30> */
[----:B------:R-:W-:-:S02]  /*1f10*/  WARPGROUP.DEPBAR.LE gsb0, 0x0 ;  /* 0x00008000000079c5 */ /* 0x000fc40000010000 */
[----:B------:R-:W-:-:S05]  /*1f20*/  UMOV UR6, URZ ;  /* 0x0000003f00067c82 */ /* 0x000fca0008000000 */
.L_x_22:
[----:B------:R-:W-:Y:S05]  /*1f30*/  @!P1 BRA `(.L_x_23) ;  /* 0x0000000000049947 */ /* 0x000fea0003800000 */
[----:B------:R-:W-:Y:S01]  /*1f40*/  BPT.TRAP 0x1 ;  /* 0x000000040000795c */ /* 0x000fe20000300000 */
.L_x_23:
[----:B------:R-:W-:Y:S01]  /*1f50*/  ULEA UR7, UR19, UR12, 0x3 ;  /* 0x0000000c13077291 */ /* 0x000fe2000f8e183f */
[----:B------:R-:W-:-:S03]  /*1f60*/  ISETP.GT.U32.AND P0, PT, R7, 0x1, PT ;  /* 0x000000010700780c */ /* 0x000fc60003f04070 */
[----:B------:R-:W-:-:S04]  /*1f70*/  UIADD3 UR7, UR7, 0x88, URZ ;  /* 0x0000008807077890 */ /* 0x000fc8000fffe03f */
[----:B------:R-:W-:-:S09]  /*1f80*/  UPRMT UR7, URZ, 0x654, UR7 ;  /* 0x000006543f077896 */ /* 0x000fd20008000007 */
[----:B------:R-:W-:Y:S01]  /*1f90*/  SYNCS.ARRIVE.TRANS64.RED.A1T0 RZ, [UR7], RZ ;  /* 0x000000ffffff79a7 */ /* 0x000fe20008100407 */
[----:B------:R-:W-:Y:S05]  /*1fa0*/  @P0 BRA `(.L_x_24) ;  /* 0x0000000000040947 */ /* 0x000fea0003800000 */
[----:B------:R-:W-:Y:S01]  /*1fb0*/  BPT.TRAP 0x1 ;  /* 0x000000040000795c */ /* 0x000fe20000300000 */
.L_x_24:
[----:B------:R-:W-:Y:S01]  /*1fc0*/  UIADD3 UR18, UR18, 0x1, URZ ;  /* 0x0000000112127890 */ /* 0x000fe2000fffe03f */
[C---:B------:R-:W-:Y:S01]  /*1fd0*/  ISETP.GT.AND P0, PT, R60.reuse, 0x1, PT ;  /* 0x000000013c00780c */ /* 0x040fe20003f04270 */
[----:B------:R-:W-:Y:S01]  /*1fe0*/  UIADD3 UR19, UR19, 0x1, URZ ;  /* 0x0000000113137890 */ /* 0x000fe2000fffe03f */
[----:B------:R-:W-:Y:S01]  /*1ff0*/  VIADD R60, R60, 0xffffffff ;  /* 0xffffffff3c3c7836 */ /* 0x000fe20000000000 */
[----:B------:R-:W-:Y:S02]  /*2000*/  UISETP.NE.AND UP1, UPT, UR18, 0x11, UPT ;  /* 0x000000111200788c */ /* 0x000fe4000bf25270 */
[----:B------:R-:W-:Y:S02]  /*2010*/  UISETP.NE.AND UP2, UPT, UR19, 0x11, UPT ;  /* 0x000000111300788c */ /* 0x000fe4000bf45270 */
[----:B------:R-:W-:Y:S02]  /*2020*/  USEL UR7, URZ, 0x1, UP1 ;  /* 0x000000013f077887 */ /* 0x000fe40008800000 */
[----:B------:R-:W-:-:S02]  /*2030*/  USEL UR18, UR18, URZ, UP1 ;  /* 0x0000003f12127287 */ /* 0x000fc40008800000 */
[----:B------:R-:W-:Y:S02]  /*2040*/  USEL UR19, UR19, URZ, UP2 ;  /* 0x0000003f13137287 */ /* 0x000fe40009000000 */
[----:B------:R-:W-:Y:S01]  /*2050*/  LOP3.LUT R66, R66, UR7, RZ, 0x3c, !PT ;  /* 0x0000000742427c12 */ /* 0x000fe2000f8e3cff */
[----:B------:R-:W-:Y:S01]  /*2060*/  UMOV UR7, 0x1 ;  /* 0x0000000100077882 */ /* 0x000fe20000000000 */
[----:B------:R-:W-:Y:S08]  /*2070*/  @P0 BRA `(.L_x_25) ;  /* 0xfffffff800980947 */ /* 0x000ff0000383ffff */
.L_x_17:
[----:B------:R-:W-:Y:S01]  /*2080*/  UISETP.NE.AND UP0, UPT, UR6, URZ, UPT ;  /* 0x0000003f0600728c */ /* 0x000fe2000bf05270 */
[----:B------:R-:W-:Y:S01]  /*2090*/  IMAD.MOV.U32 R60, RZ, RZ, R18 ;  /* 0x000000ffff3c7224 */ /* 0x000fe200078e0012 */
[----:B------:R-:W-:Y:S01]  /*20a0*/  SHF.L.U32 R18, R58, 0x1f, RZ ;  /* 0x0000001f3a127819 */ /* 0x000fe200000006ff */
[----:B------:R-:W-:Y:S01]  /*20b0*/  IMAD.U32 R62, RZ, RZ, UR24 ;  /* 0x00000018ff3e7e24 */ /* 0x000fe2000f8e00ff */
[----:B------:R-:W-:-:S06]  /*20c0*/  USEL UR6, URZ, 0x1, !UP0 ;  /* 0x000000013f067887 */ /* 0x000fcc000c000000 */
[----:B------:R-:W-:-:S13]  /*20d0*/  ISETP.NE.AND P0, PT, RZ, UR6, PT ;  /* 0x00000006ff007c0c */ /* 0x000fda000bf05270 */
[----:B------:R-:W-:Y:S05]  /*20e0*/  @!P0 BRA `(.L_x_26) ;  /* 0x0000000000848947 */ /* 0x000fea0003800000 */
[----:B------:R-:W-:Y:S01]  /*20f0*/  FADD R107, R24, R107 ;  /* 0x0000006b186b7221 */ /* 0x000fe20000000000 */
        /* <DEDUP_REMOVED lines=31> */
[----:B------:R-:W-:-:S06]  /*22f0*/  WARPGROUP.DEPBAR.LE gsb0, 0x0 ;  /* 0x00008000000079c5 */ /* 0x000fcc0000010000 */
.L_x_26:
[----:B------:R0:W-:Y:S01]  /*2300*/  SYNCS.ARRIVE.TRANS64.A1T0 RZ, [R62+UR23], RZ ;  /* 0x000000ff3eff79a7 */ /* 0x0001e20008100017 */
[----:B------:R-:W-:Y:S02]  /*2310*/  WARPGROUP.DEPBAR.LE gsb0, 0x0 ;  /* 0x00008000000079c5 */ /* 0x000fe40000010000 */
[----:B------:R-:W-:Y:S01]  /*2320*/  UIADD3 UR5, UR5, UR22, URZ ;  /* 0x0000001605057290 */ /* 0x000fe2000fffe03f */
[----:B------:R-:W-:Y:S01]  /*2330*/  SHF.R.S32.HI R30, RZ, 0x1f, R5 ;  /* 0x0000001fff1e7819 */ /* 0x000fe20000011405 */
[----:B------:R-:W-:Y:S02]  /*2340*/  UISETP.GE.U32.AND UP1, UPT, UR22, 0x11, UPT ;  /* 0x000000111600788c */ /* 0x000fe4000bf26070 */
[----:B------:R-:W-:Y:S01]  /*2350*/  UISETP.GT.U32.AND UP0, UPT, UR5, 0x10, UPT ;  /* 0x000000100500788c */ /* 0x000fe2000bf04070 */
[----:B------:R-:W1:Y:S01]  /*2360*/  SYNCS.PHASECHK.TRANS64.TRYWAIT P0, [UR13+0x8], R18 ;  /* 0x00000812ff0075a7 */ /* 0x000e62000800014d */
[----:B------:R-:W-:Y:S02]  /*2370*/  UIMAD.WIDE.U32 UR6, UR5, -0xf0f0f0f, URZ ;  /* 0xf0f0f0f1050678a5 */ /* 0x000fe4000f8e003f */
[----:B------:R-:W-:-:S02]  /*2380*/  UISETP.LT.U32.AND UP0, UPT, UR22, 0x11, UP0 ;  /* 0x000000111600788c */ /* 0x000fc40008701070 */
[----:B------:R-:W-:Y:S02]  /*2390*/  USHF.R.U32.HI UR6, URZ, 0x4, UR7 ;  /* 0x000000043f067899 */ /* 0x000fe40008011607 */
[----:B------:R-:W-:Y:S02]  /*23a0*/  USEL UR8, URZ, 0x1, !UP0 ;  /* 0x000000013f087887 */ /* 0x000fe4000c000000 */
[----:B------:R-:W-:Y:S02]  /*23b0*/  UIMAD UR5, UR6, -0x11, UR5 ;  /* 0xffffffef060578a4 */ /* 0x000fe4000f8e0205 */
[----:B------:R-:W-:-:S04]  /*23c0*/  ULOP3.LUT UR4, UR4, UR8, URZ, 0x3c, !UPT ;  /* 0x0000000804047292 */ /* 0x000fc8000f8e3c3f */
[----:B------:R-:W-:Y:S01]  /*23d0*/  @UP1 ULOP3.LUT UR4, UR4, 0x1, UR6, 0x78, !UPT ;  /* 0x0000000104041892 */ /* 0x000fe2000f8e7806 */
[----:B------:R-:W2:Y:S01]  /*23e0*/  LDC R28, c[0x0][0x288] ;  /* 0x0000a200ff1c7b82 */ /* 0x000ea20000000800 */
[----:B01----:R-:W-:Y:S10]  /*23f0*/  @!P0 BRA `(.L_x_27) ;  /* 0x0000004400988947 */ /* 0x003ff40003800000 */
.L_x_128:
[----:B------:R-:W-:Y:S01]  /*2400*/  ULDC.64 UR6, c[0x0][0x6d0] ;  /* 0x0001b40000067ab9 */ /* 0x000fe20000000a00 */
[----:B------:R-:W-:Y:S02]  /*2410*/  IMAD.SHL.U32 R32, R6, 0x40, RZ ;  /* 0x0000004006207824 */ /* 0x000fe400078e00ff */
[----:B0-----:R-:W-:Y:S02]  /*2420*/  IMAD R18, R30, UR6, RZ ;  /* 0x000000061e127c24 */ /* 0x001fe4000f8e02ff */
[----:B------:R-:W-:Y:S01]  /*2430*/  IMAD.WIDE.U32 R26, R5, UR6, R10 ;  /* 0x00000006051a7c25 */ /* 0x000fe2000f8e000a */
[----:B------:R-:W-:Y:S01]  /*2440*/  ULDC UR6, c[0x0][0x284] ;  /* 0x0000a10000067ab9 */ /* 0x000fe20000000800 */
[----:B------:R-:W-:Y:S02]  /*2450*/  SHF.R.S32.HI R33, RZ, 0x1f, R32 ;  /* 0x0000001fff217819 */ /* 0x000fe40000011420 */
[----:B------:R-:W-:Y:S01]  /*2460*/  IMAD.SHL.U32 R29, R4, 0x40, RZ ;  /* 0x00000040041d7824 */ /* 0x000fe200078e00ff */
[----:B------:R-:W-:Y:S01]  /*2470*/  ISETP.GE.AND P0, PT, R32, UR6, PT ;  /* 0x0000000620007c0c */ /* 0x000fe2000bf06270 */
[----:B------:R-:W-:Y:S01]  /*2480*/  IMAD.WIDE R24, R14, 0x2, RZ ;  /* 0x000000020e187825 */ /* 0x000fe200078e02ff */
[----:B------:R-:W-:-:S02]  /*2490*/  IADD3 R26, P1, R32, R26, RZ ;  /* 0x0000001a201a7210 */ /* 0x000fc40007f3e0ff */
[----:B--2---:R-:W-:Y:S01]  /*24a0*/  ISETP.GE.OR P0, PT, R29, R28, P0 ;  /* 0x0000001c1d00720c */ /* 0x004fe20000706670 */
[----:B------:R-:W-:Y:S02]  /*24b0*/  IMAD R31, R5, UR7, R18 ;  /* 0x00000007051f7c24 */ /* 0x000fe4000f8e0212 */
[----:B------:R-:W-:Y:S02]  /*24c0*/  IMAD R6, R14, -0x2, R28 ;  /* 0xfffffffe0e067824 */ /* 0x000fe400078e021c */
[----:B------:R-:W-:Y:S01]  /*24d0*/  IMAD.WIDE R38, R4, 0x40, R24 ;  /* 0x0000004004267825 */ /* 0x000fe200078e0218 */
[----:B------:R-:W-:-:S03]  /*24e0*/  IADD3.X R27, R33, R27, R31, P1, !PT ;  /* 0x0000001b211b7210 */ /* 0x000fc60000ffe41f */
[----:B------:R-:W-:-:S04]  /*24f0*/  IMAD.IADD R4, R6, 0x1, -R29 ;  /* 0x0000000106047824 */ /* 0x000fc800078e0a1d */
[----:B------:R-:W-:Y:S05]  /*2500*/  @P0 BRA `(.L_x_28) ;  /* 0x0000002400940947 */ /* 0x000fea0003800000 */
[----:B------:R-:W0:Y:S01]  /*2510*/  LDC.64 R46, c[0x0][0x6c8] ;  /* 0x0001b200ff2e7b82 */ /* 0x000e220000000a00 */
[----:B-----5:R-:W-:Y:S01]  /*2520*/  FSETP.NEU.AND P0, PT, R13, RZ, PT ;  /* 0x000000ff0d00720b */ /* 0x020fe20003f0d000 */
[----:B------:R-:W-:Y:S01]  /*2530*/  IMAD.IADD R42, R16, 0x1, -R32 ;  /* 0x00000001102a7824 */ /* 0x000fe200078e0a20 */
[----:B------:R-:W-:Y:S01]  /*2540*/  ISETP.GT.AND P1, PT, R4, RZ, PT ;  /* 0x000000ff0400720c */ /* 0x000fe20003f24270 */
[----:B------:R-:W-:Y:S03]  /*2550*/  BSSY B0, `(.L_x_28) ;  /* 0x0000260000007945 */ /* 0x000fe60003800000 */
[----:B------:R-:W-:Y:S01]  /*2560*/  ISETP.GT.AND P5, PT, R42, RZ, P1 ;  /* 0x000000ff2a00720c */ /* 0x000fe20000fa4270 */
[-C--:B0-----:R-:W-:Y:S02]  /*2570*/  IMAD R6, R39, R46.reuse, RZ ;  /* 0x0000002e27067224 */ /* 0x081fe400078e02ff */
[----:B------:R-:W-:-:S04]  /*2580*/  IMAD.WIDE.U32 R40, R38, R46, R26 ;  /* 0x0000002e26287225 */ /* 0x000fc800078e001a */
[----:B------:R-:W-:-:S04]  /*2590*/  IMAD R25, R38, R47, R6 ;  /* 0x0000002f26197224 */ /* 0x000fc800078e0206 */
[----:B------:R-:W-:Y:S01]  /*25a0*/  IMAD.IADD R35, R41, 0x1, R25 ;  /* 0x0000000129237824 */ /* 0x000fe200078e0219 */
[----:B------:R-:W-:Y:S06]  /*25b0*/  @!P0 BRA `(.L_x_29) ;  /* 0x0000001800a88947 */ /* 0x000fec0003800000 */
[----:B------:R-:W-:Y:S01]  /*25c0*/  ULDC.64 UR6, c[0x0][0x6b8] ;  /* 0x0001ae0000067ab9 */ /* 0x000fe20000000a00 */
[----:B------:R-:W-:Y:S01]  /*25d0*/  ULDC.64 UR10, c[0x0][0x6b0] ;  /* 0x0001ac00000a7ab9 */ /* 0x000fe20000000a00 */
[----:B------:R-:W-:Y:S01]  /*25e0*/  IMAD.WIDE.U32 R24, R5, UR6, R10 ;  /* 0x0000000605187c25 */ /* 0x000fe2000f8e000a */
[----:B------:R-:W-:Y:S01]  /*25f0*/  ULDC.64 UR18, c[0x0][0x6a8] ;  /* 0x0001aa0000127ab9 */ /* 0x000fe20000000a00 */
[----:B------:R-:W0:Y:S01]  /*2600*/  LDC.64 R36, c[0x0][0x6b0] ;  /* 0x0001ac00ff247b82 */ /* 0x000e220000000a00 */
[----:B------:R-:W-:Y:S01]  /*2610*/  ULDC.64 UR8, c[0x0][0x6c0] ;  /* 0x0001b00000087ab9 */ /* 0x000fe20000000a00 */
[----:B------:R-:W-:Y:S01]  /*2620*/  IMAD R6, R30, UR6, RZ ;  /* 0x000000061e067c24 */ /* 0x000fe2000f8e02ff */
[----:B------:R-:W-:Y:S01]  /*2630*/  IADD3 R26, P0, R32, R24, RZ ;  /* 0x00000018201a7210 */ /* 0x000fe20007f1e0ff */
[----:B------:R-:W-:Y:S02]  /*2640*/  IMAD R29, R39, UR10, RZ ;  /* 0x0000000a271d7c24 */ /* 0x000fe4000f8e02ff */
[----:B------:R-:W-:-:S02]  /*2650*/  IMAD R43, R5, UR7, R6 ;  /* 0x00000007052b7c24 */ /* 0x000fc4000f8e0206 */
[----:B------:R-:W-:-:S03]  /*2660*/  IMAD R45, R38, UR11, R29 ;  /* 0x0000000b262d7c24 */ /* 0x000fc6000f8e021d */
[----:B------:R-:W-:-:S03]  /*2670*/  IADD3.X R27, R33, R25, R43, P0, !PT ;  /* 0x00000019211b7210 */ /* 0x000fc600007fe42b */
[----:B------:R-:W-:-:S04]  /*2680*/  IMAD.WIDE.U32 R24, R38, UR10, R26 ;  /* 0x0000000a26187c25 */ /* 0x000fc8000f8e001a */
[----:B------:R-:W-:Y:S01]  /*2690*/  IMAD.IADD R25, R25, 0x1, R45 ;  /* 0x0000000119197824 */ /* 0x000fe200078e022d */
[----:B------:R-:W-:-:S04]  /*26a0*/  LEA R28, P0, R24, UR18, 0x2 ;  /* 0x00000012181c7c11 */ /* 0x000fc8000f8010ff */
[----:B------:R-:W-:-:S05]  /*26b0*/  LEA.HI.X R29, R24, UR19, R25, 0x2, P0 ;  /* 0x00000013181d7c11 */ /* 0x000fca00080f1419 */
[----:B------:R-:W2:Y:S01]  /*26c0*/  @P5 LDG.E.LTC128B R6, desc[UR20][R28.64] ;  /* 0x000000141c065981 */ /* 0x000ea2000c1e1920 */
[----:B------:R-:W-:Y:S01]  /*26d0*/  IMAD.WIDE.U32 R30, R38, UR10, R32 ;  /* 0x0000000a261e7c25 */ /* 0x000fe2000f8e0020 */
[----:B------:R-:W-:Y:S01]  /*26e0*/  LEA R24, P0, R40, UR8, 0x2 ;  /* 0x0000000828187c11 */ /* 0x000fe2000f8010ff */
[----:B------:R-:W-:Y:S02]  /*26f0*/  BSSY B1, `(.L_x_30) ;  /* 0x0000016000017945 */ /* 0x000fe40003800000 */
[----:B0-----:R-:W-:Y:S01]  /*2700*/  IMAD.WIDE.U32 R38, R38, UR10, R36 ;  /* 0x0000000a26267c25 */ /* 0x001fe2000f8e0024 */
[----:B------:R-:W-:Y:S02]  /*2710*/  IADD3 R34, P2, R10, R30, RZ ;  /* 0x0000001e0a227210 */ /* 0x000fe40007f5e0ff */
[----:B------:R-:W-:Y:S02]  /*2720*/  LEA.HI.X R25, R40, UR9, R35, 0x2, P0 ;  /* 0x0000000928197c11 */ /* 0x000fe400080f1423 */
[----:B------:R-:W-:-:S02]  /*2730*/  ISETP.GT.AND P0, PT, R4, 0x1, PT ;  /* 0x000000010400780c */ /* 0x000fc40003f04270 */
[----:B------:R-:W-:Y:S01]  /*2740*/  IADD3.X R35, R11, R45, R31, P2, !PT ;  /* 0x0000002d0b237210 */ /* 0x000fe200017fe41f */
[----:B------:R-:W-:Y:S01]  /*2750*/  IMAD.IADD R45, R45, 0x1, R39 ;  /* 0x000000012d2d7824 */ /* 0x000fe200078e0227 */
[----:B------:R-:W-:Y:S02]  /*2760*/  ISETP.GT.AND P2, PT, R42, RZ, P0 ;  /* 0x000000ff2a00720c */ /* 0x000fe40000744270 */
[----:B------:R-:W-:Y:S01]  /*2770*/  IADD3 R18, P6, R26, R38, RZ ;  /* 0x000000261a127210 */ /* 0x000fe20007fde0ff */
[----:B------:R-:W-:Y:S01]  /*2780*/  IMAD.WIDE.U32 R34, R5, UR6, R34 ;  /* 0x0000000605227c25 */ /* 0x000fe2000f8e0022 */
[----:B------:R-:W-:-:S03]  /*2790*/  LEA R30, P4, R46, R24, 0x2 ;  /* 0x000000182e1e7211 */ /* 0x000fc600078810ff */
[----:B--2---:R-:W-:-:S04]  /*27a0*/  FMUL R41, R6, R13 ;  /* 0x0000000d06297220 */ /* 0x004fc80000400000 */
[----:B------:R-:W-:Y:S01]  /*27b0*/  FFMA R107, R107, R12, R41 ;  /* 0x0000000c6b6b7223 */ /* 0x000fe20000000029 */
[----:B------:R-:W-:Y:S01]  /*27c0*/  IMAD.X R41, R45, 0x1, R27, P6 ;  /* 0x000000012d297824 */ /* 0x000fe200030e061b */
[----:B------:R-:W-:Y:S01]  /*27d0*/  LEA R36, P6, R34, UR18, 0x2 ;  /* 0x0000001222247c11 */ /* 0x000fe2000f8c10ff */
[----:B------:R-:W-:Y:S02]  /*27e0*/  IMAD.IADD R27, R43, 0x1, R35 ;  /* 0x000000012b1b7824 */ /* 0x000fe400078e0223 */
[----:B------:R0:W-:Y:S01]  /*27f0*/  @P5 STG.E desc[UR20][R24.64], R107 ;  /* 0x0000006b18005986 */ /* 0x0001e2000c101914 */
[----:B------:R-:W-:Y:S02]  /*2800*/  LEA R26, P5, R18, UR18, 0x2 ;  /* 0x00000012121a7c11 */ /* 0x000fe4000f8a10ff */
[----:B------:R-:W-:Y:S02]  /*2810*/  LEA.HI.X R37, R34, UR19, R27, 0x2, P6 ;  /* 0x0000001322257c11 */ /* 0x000fe4000b0f141b */
[----:B------:R-:W-:Y:S01]  /*2820*/  LEA.HI.X R27, R18, UR19, R41, 0x2, P5 ;  /* 0x00000013121b7c11 */ /* 0x000fe2000a8f1429 */
[----:B------:R-:W-:Y:S08]  /*2830*/  @!P2 BRA `(.L_x_31) ;  /* 0x000000000004a947 */ /* 0x000ff00003800000 */
[----:B------:R1:W5:Y:S02]  /*2840*/  LDG.E.LTC128B R6, desc[UR20][R26.64] ;  /* 0x000000141a067981 */ /* 0x000364000c1e1920 */
.L_x_31:
[----:B------:R-:W-:Y:S05]  /*2850*/  BSYNC B1 ;  /* 0x0000000000017941 */ /* 0x000fea0003800000 */
.L_x_30:
[----:B-----5:R-:W-:Y:S01]  /*2860*/  FMUL R35, R6, R13 ;  /* 0x0000000d06237220 */ /* 0x020fe20000400000 */
[----:B------:R-:W-:Y:S01]  /*2870*/  LEA.HI.X R31, R46, R25, R47, 0x2, P4 ;  /* 0x000000192e1f7211 */ /* 0x000fe200020f142f */
[----:B------:R-:W-:Y:S01]  /*2880*/  BSSY B1, `(.L_x_32) ;  /* 0x0000008000017945 */ /* 0x000fe20003800000 */
[----:B------:R-:W-:Y:S01]  /*2890*/  ISETP.GT.AND P1, PT, R42, 0x8, P1 ;  /* 0x000000082a00780c */ /* 0x000fe20000f24270 */
[----:B------:R-:W-:Y:S01]  /*28a0*/  FFMA R35, R22, R12, R35 ;  /* 0x0000000c16237223 */ /* 0x000fe20000000023 */
[----:B------:R-:W-:-:S04]  /*28b0*/  IADD3 R32, P5, P6, R10, R38, R32 ;  /* 0x000000260a207210 */ /* 0x000fc80007ebe020 */
[----:B------:R2:W-:Y:S01]  /*28c0*/  @P2 STG.E desc[UR20][R30.64], R35 ;  /* 0x000000231e002986 */ /* 0x0005e2000c101914 */
[----:B------:R-:W-:-:S06]  /*28d0*/  IADD3.X R33, R11, R45, R33, P5, P6 ;  /* 0x0000002d0b217210 */ /* 0x000fcc0002fec421 */
[----:B------:R-:W-:Y:S05]  /*28e0*/  @!P1 BRA `(.L_x_33) ;  /* 0x0000000000049947 */ /* 0x000fea0003800000 */
[----:B------:R3:W5:Y:S02]  /*28f0*/  LDG.E.LTC128B R6, desc[UR20][R36.64+0x20] ;  /* 0x0000201424067981 */ /* 0x000764000c1e1920 */
.L_x_33:
[----:B------:R-:W-:Y:S05]  /*2900*/  BSYNC B1 ;  /* 0x0000000000017941 */ /* 0x000fea0003800000 */
.L_x_32:
[----:B--2--5:R-:W-:Y:S01]  /*2910*/  FMUL R35, R6, R13 ;  /* 0x0000000d06237220 */ /* 0x024fe20000400000 */
[----:B------:R-:W-:Y:S01]  /*2920*/  ISETP.GT.AND P0, PT, R42, 0x8, P0 ;  /* 0x000000082a00780c */ /* 0x000fe20000704270 */
[----:B------:R-:W-:Y:S01]  /*2930*/  IMAD.WIDE.U32 R32, R5, UR6, R32 ;  /* 0x0000000605207c25 */ /* 0x000fe2000f8e0020 */
[----:B------:R-:W-:-:S03]  /*2940*/  ISETP.GT.AND P2, PT, R4, 0x8, PT ;  /* 0x000000080400780c */ /* 0x000fc60003f44270 */
[----:B------:R-:W-:Y:S01]  /*2950*/  FFMA R105, R105, R12, R35 ;  /* 0x0000000c69697223 */ /* 0x000fe20000000023 */
[----:B------:R-:W-:Y:S01]  /*2960*/  USHF.L.U64.HI UR9, UR10, 0x5, UR11 ;  /* 0x000000050a097899 */ /* 0x000fe2000801020b */
[----:B------:R-:W-:Y:S01]  /*2970*/  IMAD.IADD R5, R43, 0x1, R33 ;  /* 0x000000012b057824 */ /* 0x000fe200078e0221 */
[----:B------:R-:W-:Y:S01]  /*2980*/  LEA R34, P5, R32, UR18, 0x2 ;  /* 0x0000001220227c11 */ /* 0x000fe2000f8a10ff */
[----:B------:R-:W-:Y:S01]  /*2990*/  USHF.L.U32 UR8, UR10, 0x5, URZ ;  /* 0x000000050a087899 */ /* 0x000fe2000800063f */
[----:B------:R2:W-:Y:S01]  /*29a0*/  @P1 STG.E desc[UR20][R24.64+0x20], R105 ;  /* 0x0000206918001986 */ /* 0x0005e2000c101914 */
[----:B------:R-:W-:Y:S01]  /*29b0*/  BSSY B1, `(.L_x_34) ;  /* 0x0000005000017945 */ /* 0x000fe20003800000 */
[----:B------:R-:W-:Y:S02]  /*29c0*/  ISETP.GT.AND P4, PT, R42, RZ, P2 ;  /* 0x000000ff2a00720c */ /* 0x000fe40001784270 */
[----:B------:R-:W-:Y:S01]  /*29d0*/  LEA.HI.X R35, R32, UR19, R5, 0x2, P5 ;  /* 0x0000001320237c11 */ /* 0x000fe2000a8f1405 */
[----:B------:R-:W-:Y:S10]  /*29e0*/  @!P0 BRA `(.L_x_35) ;  /* 0x0000000000048947 */ /* 0x000ff40003800000 */
[----:B------:R4:W5:Y:S02]  /*29f0*/  LDG.E.LTC128B R6, desc[UR20][R34.64+0x20] ;  /* 0x0000201422067981 */ /* 0x000964000c1e1920 */
.L_x_35:
[----:B------:R-:W-:Y:S05]  /*2a00*/  BSYNC B1 ;  /* 0x0000000000017941 */ /* 0x000fea0003800000 */
.L_x_34:
[----:B-----5:R-:W-:Y:S01]  /*2a10*/  FMUL R5, R6, R13 ;  /* 0x0000000d06057220 */ /* 0x020fe20000400000 */
[----:B------:R-:W-:Y:S01]  /*2a20*/  IADD3 R32, P1, R28, UR8, RZ ;  /* 0x000000081c207c10 */ /* 0x000fe2000ff3e0ff */
[----:B------:R-:W-:Y:S02]  /*2a30*/  IMAD.MOV.U32 R18, RZ, RZ, R6 ;  /* 0x000000ffff127224 */ /* 0x000fe400078e0006 */
[----:B------:R-:W-:Y:S01]  /*2a40*/  FFMA R39, R20, R12, R5 ;  /* 0x0000000c14277223 */ /* 0x000fe20000000005 */
[----:B------:R-:W-:-:S04]  /*2a50*/  IADD3.X R33, R29, UR9, RZ, P1, !PT ;  /* 0x000000091d217c10 */ /* 0x000fc80008ffe4ff */
[----:B------:R0:W-:Y:S04]  /*2a60*/  @P0 STG.E desc[UR20][R30.64+0x20], R39 ;  /* 0x000020271e000986 */ /* 0x0001e8000c101914 */
[----:B------:R-:W2:Y:S01]  /*2a70*/  @P4 LDG.E.LTC128B R18, desc[UR20][R32.64] ;  /* 0x0000001420124981 */ /* 0x000ea2000c1e1920 */
[C---:B------:R-:W-:Y:S01]  /*2a80*/  IMAD.SHL.U32 R20, R46.reuse, 0x20, RZ ;  /* 0x000000202e147824 */ /* 0x040fe200078e00ff */
[----:B------:R-:W-:Y:S01]  /*2a90*/  SHF.L.U64.HI R6, R46, 0x5, R47 ;  /* 0x000000052e067819 */ /* 0x000fe2000001022f */
[----:B------:R-:W-:Y:S01]  /*2aa0*/  BSSY B1, `(.L_x_36) ;  /* 0x000000c000017945 */ /* 0x000fe20003800000 */
[----:B------:R-:W-:Y:S02]  /*2ab0*/  ISETP.GT.AND P0, PT, R4, 0x9, PT ;  /* 0x000000090400780c */ /* 0x000fe40003f04270 */
[----:B----4-:R-:W-:-:S02]  /*2ac0*/  IADD3 R34, P5, R20, R24, RZ ;  /* 0x0000001814227210 */ /* 0x010fc40007fbe0ff */
[----:B------:R-:W-:-:S03]  /*2ad0*/  ISETP.GT.AND P1, PT, R42, RZ, P0 ;  /* 0x000000ff2a00720c */ /* 0x000fc60000724270 */
[----:B------:R-:W-:Y:S01]  /*2ae0*/  IMAD.X R35, R6, 0x1, R25, P5 ;  /* 0x0000000106237824 */ /* 0x000fe200028e0619 */
[----:B---3--:R-:W-:-:S04]  /*2af0*/  IADD3 R36, P5, R26, UR8, RZ ;  /* 0x000000081a247c10 */ /* 0x008fc8000ffbe0ff */
[----:B------:R-:W-:Y:S01]  /*2b00*/  IADD3.X R37, R27, UR9, RZ, P5, !PT ;  /* 0x000000091b257c10 */ /* 0x000fe2000affe4ff */
[----:B--2---:R-:W-:-:S04]  /*2b10*/  FMUL R5, R18, R13 ;  /* 0x0000000d12057220 */ /* 0x004fc80000400000 */
[----:B------:R-:W-:-:S05]  /*2b20*/  FFMA R5, R103, R12, R5 ;  /* 0x0000000c67057223 */ /* 0x000fca0000000005 */
[----:B------:R0:W-:Y:S01]  /*2b30*/  @P4 STG.E desc[UR20][R34.64], R5 ;  /* 0x0000000522004986 */ /* 0x0001e2000c101914 */
[----:B------:R-:W-:Y:S05]  /*2b40*/  @!P1 BRA `(.L_x_37) ;  /* 0x0000000000049947 */ /* 0x000fea0003800000 */
[----:B------:R2:W5:Y:S02]  /*2b50*/  LDG.E.LTC128B R18, desc[UR20][R36.64] ;  /* 0x0000001424127981 */ /* 0x000564000c1e1920 */
.L_x_37:
[----:B------:R-:W-:Y:S05]  /*2b60*/  BSYNC B1 ;  /* 0x0000000000017941 */ /* 0x000fea0003800000 */
.L_x_36:
[----:B------:R-:W-:Y:S01]  /*2b70*/  UIADD3 UR6, UP0, UR8, 0x20, URZ ;  /* 0x0000002008067890 */ /* 0x000fe2000ff1e03f */
[----:B------:R-:W-:Y:S01]  /*2b80*/  ISETP.GT.AND P2, PT, R42, 0x8, P2 ;  /* 0x000000082a00780c */ /* 0x000fe20001744270 */
[----:B0----5:R-:W-:Y:S01]  /*2b90*/  FMUL R5, R18, R13 ;  /* 0x0000000d12057220 */ /* 0x021fe20000400000 */
[----:B------:R-:W-:Y:S01]  /*2ba0*/  IADD3 R38, P4, R20, R30, RZ ;  /* 0x0000001e14267210 */ /* 0x000fe20007f9e0ff */
[----:B------:R-:W-:Y:S01]  /*2bb0*/  UIADD3.X UR7, URZ, UR9, URZ, UP0, !UPT ;  /* 0x000000093f077290 */ /* 0x000fe200087fe43f */
[----:B------:R-:W-:Y:S01]  /*2bc0*/  IMAD.MOV.U32 R22, RZ, RZ, R18 ;  /* 0x000000ffff167224 */ /* 0x000fe200078e0012 */
[----:B------:R-:W-:Y:S01]  /*2bd0*/  IADD3 R28, P5, R28, UR6, RZ ;  /* 0x000000061c1c7c10 */ /* 0x000fe2000ffbe0ff */
[----:B------:R-:W-:Y:S01]  /*2be0*/  FFMA R43, R60, R12, R5 ;  /* 0x0000000c3c2b7223 */ /* 0x000fe20000000005 */
[----:B------:R-:W-:Y:S02]  /*2bf0*/  IMAD.X R39, R6, 0x1, R31, P4 ;  /* 0x0000000106277824 */ /* 0x000fe400020e061f */
[----:B------:R-:W-:-:S03]  /*2c00*/  IADD3.X R29, R29, UR7, RZ, P5, !PT ;  /* 0x000000071d1d7c10 */ /* 0x000fc6000affe4ff */
[----:B------:R0:W-:Y:S04]  /*2c10*/  @P1 STG.E desc[UR20][R38.64], R43 ;  /* 0x0000002b26001986 */ /* 0x0001e8000c101914 */
[----:B------:R-:W3:Y:S01]  /*2c20*/  @P2 LDG.E.LTC128B R22, desc[UR20][R28.64] ;  /* 0x000000141c162981 */ /* 0x000ee2000c1e1920 */
[----:B------:R-:W-:Y:S01]  /*2c30*/  IADD3 R18, P1, R20, 0x20, RZ ;  /* 0x0000002014127810 */ /* 0x000fe20007f3e0ff */
[----:B------:R-:W-:Y:S01]  /*2c40*/  BSSY B1, `(.L_x_38) ;  /* 0x000000c000017945 */ /* 0x000fe20003800000 */
[----:B------:R-:W-:Y:S02]  /*2c50*/  ISETP.GT.AND P4, PT, R42, 0x8, P0 ;  /* 0x000000082a00780c */ /* 0x000fe40000784270 */
[----:B------:R-:W-:Y:S01]  /*2c60*/  IADD3 R24, P5, R18, R24, RZ ;  /* 0x0000001812187210 */ /* 0x000fe20007fbe0ff */
[----:B------:R-:W-:Y:S01]  /*2c70*/  IMAD.X R5, RZ, RZ, R6, P1 ;  /* 0x000000ffff057224 */ /* 0x000fe200008e0606 */
[----:B-1----:R-:W-:-:S03]  /*2c80*/  IADD3 R26, P0, R26, UR6, RZ ;  /* 0x000000061a1a7c10 */ /* 0x002fc6000ff1e0ff */
[----:B------:R-:W-:Y:S01]  /*2c90*/  IMAD.X R25, R5, 0x1, R25, P5 ;  /* 0x0000000105197824 */ /* 0x000fe200028e0619 */
[----:B------:R-:W-:Y:S01]  /*2ca0*/  IADD3.X R27, R27, UR7, RZ, P0, !PT ;  /* 0x000000071b1b7c10 */ /* 0x000fe200087fe4ff */
[----:B---3--:R-:W-:-:S04]  /*2cb0*/  FMUL R41, R22, R13 ;  /* 0x0000000d16297220 */ /* 0x008fc80000400000 */
[----:B------:R-:W-:-:S05]  /*2cc0*/  FFMA R41, R101, R12, R41 ;  /* 0x0000000c65297223 */ /* 0x000fca0000000029 */
[----:B------:R0:W-:Y:S01]  /*2cd0*/  @P2 STG.E desc[UR20][R24.64], R41 ;  /* 0x0000002918002986 */ /* 0x0001e2000c101914 */
[----:B------:R-:W-:Y:S05]  /*2ce0*/  @!P4 BRA `(.L_x_39) ;  /* 0x000000000004c947 */ /* 0x000fea0003800000 */
[----:B------:R1:W5:Y:S02]  /*2cf0*/  LDG.E.LTC128B R22, desc[UR20][R26.64] ;  /* 0x000000141a167981 */ /* 0x000364000c1e1920 */
.L_x_39:
[----:B------:R-:W-:Y:S05]  /*2d00*/  BSYNC B1 ;  /* 0x0000000000017941 */ /* 0x000fea0003800000 */
.L_x_38:
[----:B0-----:R-:W-:Y:S01]  /*2d10*/  IADD3 R24, P2, R18, R30, RZ ;  /* 0x0000001e12187210 */ /* 0x001fe20007f5e0ff */
[----:B-1---5:R-:W-:Y:S01]  /*2d20*/  FMUL R26, R22, R13 ;  /* 0x0000000d161a7220 */ /* 0x022fe20000400000 */
[C---:B------:R-:W-:Y:S01]  /*2d30*/  ISETP.GT.AND P1, PT, R4.reuse, 0x10, PT ;  /* 0x000000100400780c */ /* 0x040fe20003f24270 */
[----:B------:R-:W-:Y:S01]  /*2d40*/  BSSY B1, `(.L_x_40) ;  /* 0x000000b000017945 */ /* 0x000fe20003800000 */
[----:B------:R-:W-:Y:S01]  /*2d50*/  ISETP.GT.AND P0, PT, R4, 0x11, PT ;  /* 0x000000110400780c */ /* 0x000fe20003f04270 */
[----:B------:R-:W-:Y:S01]  /*2d60*/  FFMA R99, R99, R12, R26 ;  /* 0x0000000c63637223 */ /* 0x000fe2000000001a */
[----:B------:R-:W-:Y:S01]  /*2d70*/  IMAD.X R25, R5, 0x1, R31, P2 ;  /* 0x0000000105197824 */ /* 0x000fe200010e061f */
[----:B------:R-:W-:Y:S02]  /*2d80*/  ISETP.GT.AND P5, PT, R42, RZ, P1 ;  /* 0x000000ff2a00720c */ /* 0x000fe40000fa4270 */
[----:B------:R-:W-:Y:S02]  /*2d90*/  IADD3 R26, P2, R32, UR8, RZ ;  /* 0x00000008201a7c10 */ /* 0x000fe4000ff5e0ff */
[----:B------:R0:W-:Y:S01]  /*2da0*/  @P4 STG.E desc[UR20][R24.64], R99 ;  /* 0x0000006318004986 */ /* 0x0001e2000c101914 */
[----:B------:R-:W-:-:S02]  /*2db0*/  IADD3 R28, P6, R34, R20, RZ ;  /* 0x00000014221c7210 */ /* 0x000fc40007fde0ff */
[----:B------:R-:W-:-:S06]  /*2dc0*/  IADD3.X R27, R33, UR9, RZ, P2, !PT ;  /* 0x00000009211b7c10 */ /* 0x000fcc00097fe4ff */
[----:B------:R-:W-:Y:S05]  /*2dd0*/  @!P5 BRA `(.L_x_41) ;  /* 0x000000000004d947 */ /* 0x000fea0003800000 */
[----:B------:R1:W5:Y:S02]  /*2de0*/  LDG.E.LTC128B R22, desc[UR20][R26.64] ;  /* 0x000000141a167981 */ /* 0x000364000c1e1920 */
.L_x_41:
[----:B------:R-:W-:Y:S05]  /*2df0*/  BSYNC B1 ;  /* 0x0000000000017941 */ /* 0x000fea0003800000 */
.L_x_40:
[----:B0----5:R-:W-:Y:S01]  /*2e00*/  FMUL R24, R22, R13 ;  /* 0x0000000d16187220 */ /* 0x021fe20000400000 */
[----:B------:R-:W-:Y:S01]  /*2e10*/  IMAD.X R29, R35, 0x1, R6, P6 ;  /* 0x00000001231d7824 */ /* 0x000fe200030e0606 */
[----:B------:R-:W-:Y:S01]  /*2e20*/  ISETP.GT.AND P2, PT, R42, RZ, P0 ;  /* 0x000000ff2a00720c */ /* 0x000fe20000744270 */
[----:B------:R-:W-:Y:S01]  /*2e30*/  BSSY B1, `(.L_x_42) ;  /* 0x0000008000017945 */ /* 0x000fe20003800000 */
[----:B------:R-:W-:Y:S01]  /*2e40*/  FFMA R97, R97, R12, R24 ;  /* 0x0000000c61617223 */ /* 0x000fe20000000018 */
[----:B------:R-:W-:Y:S02]  /*2e50*/  IADD3 R24, P6, R36, UR8, RZ ;  /* 0x0000000824187c10 */ /* 0x000fe4000ffde0ff */
[----:B------:R-:W-:Y:S02]  /*2e60*/  IADD3 R30, P4, R38, R20, RZ ;  /* 0x00000014261e7210 */ /* 0x000fe40007f9e0ff */
[----:B------:R0:W-:Y:S01]  /*2e70*/  @P5 STG.E desc[UR20][R28.64], R97 ;  /* 0x000000611c005986 */ /* 0x0001e2000c101914 */
[----:B------:R-:W-:-:S05]  /*2e80*/  IADD3.X R25, R37, UR9, RZ, P6, !PT ;  /* 0x0000000925197c10 */ /* 0x000fca000b7fe4ff */
[----:B------:R-:W-:Y:S05]  /*2e90*/  @!P2 BRA `(.L_x_43) ;  /* 0x000000000004a947 */ /* 0x000fea0003800000 */
[----:B------:R3:W5:Y:S02]  /*2ea0*/  LDG.E.LTC128B R22, desc[UR20][R24.64] ;  /* 0x0000001418167981 */ /* 0x000764000c1e1920 */
.L_x_43:
[----:B------:R-:W-:Y:S05]  /*2eb0*/  BSYNC B1 ;  /* 0x0000000000017941 */ /* 0x000fea0003800000 */
.L_x_42:
[----:B-----5:R-:W-:Y:S01]  /*2ec0*/  FMUL R40, R22, R13 ;  /* 0x0000000d16287220 */ /* 0x020fe20000400000 */
[----:B------:R-:W-:Y:S01]  /*2ed0*/  IMAD.X R31, R39, 0x1, R6, P4 ;  /* 0x00000001271f7824 */ /* 0x000fe200020e0606 */
[----:B------:R-:W-:Y:S01]  /*2ee0*/  ISETP.GT.AND P1, PT, R42, 0x8, P1 ;  /* 0x000000082a00780c */ /* 0x000fe20000f24270 */
        /* <DEDUP_REMOVED lines=8> */
.L_x_45:
[----:B------:R-:W-:Y:S05]  /*2f70*/  BSYNC B1 ;  /* 0x0000000000017941 */ /* 0x000fea0003800000 */
.L_x_44:
[----:B0----5:R-:W-:Y:S01]  /*2f80*/  FMUL R32, R22, R13 ;  /* 0x0000000d16207220 */ /* 0x021fe20000400000 */
[----:B------:R-:W-:Y:S01]  /*2f90*/  IMAD.X R41, R5, 0x1, R35, P5 ;  /* 0x0000000105297824 */ /* 0x000fe200028e0623 */
[----:B------:R-:W-:Y:S01]  /*2fa0*/  ISETP.GT.AND P2, PT, R42, 0x8, P0 ;  /* 0x000000082a00780c */ /* 0x000fe20000744270 */
[----:B------:R-:W-:Y:S01]  /*2fb0*/  BSSY B1, `(.L_x_46) ;  /* 0x0000007000017945 */ /* 0x000fe20003800000 */
[----:B------:R-:W-:Y:S01]  /*2fc0*/  FFMA R93, R93, R12, R32 ;  /* 0x0000000c5d5d7223 */ /* 0x000fe20000000020 */
[----:B------:R-:W-:-:S04]  /*2fd0*/  IADD3 R32, P0, R36, UR6, RZ ;  /* 0x0000000624207c10 */ /* 0x000fc8000ff1e0ff */
[----:B------:R0:W-:Y:S01]  /*2fe0*/  @P1 STG.E desc[UR20][R40.64], R93 ;  /* 0x0000005d28001986 */ /* 0x0001e2000c101914 */
[----:B------:R-:W-:-:S05]  /*2ff0*/  IADD3.X R33, R37, UR7, RZ, P0, !PT ;  /* 0x0000000725217c10 */ /* 0x000fca00087fe4ff */
[----:B------:R-:W-:Y:S05]  /*3000*/  @!P2 BRA `(.L_x_47) ;  /* 0x000000000004a947 */ /* 0x000fea0003800000 */
[----:B------:R0:W5:Y:S02]  /*3010*/  LDG.E.LTC128B R22, desc[UR20][R32.64] ;  /* 0x0000001420167981 */ /* 0x000164000c1e1920 */
.L_x_47:
[----:B------:R-:W-:Y:S05]  /*3020*/  BSYNC B1 ;  /* 0x0000000000017941 */ /* 0x000fea0003800000 */
.L_x_46:
[----:B0-----:R-:W-:Y:S01]  /*3030*/  IADD3 R32, P5, R18, R38, RZ ;  /* 0x0000002612207210 */ /* 0x001fe20007fbe0ff */
[----:B-----5:R-:W-:Y:S01]  /*3040*/  FMUL R34, R22, R13 ;  /* 0x0000000d16227220 */ /* 0x020fe20000400000 */
        /* <DEDUP_REMOVED lines=8> */
[----:B--2---:R-:W-:-:S02]  /*30d0*/  IADD3 R36, P5, R28, R20, RZ ;  /* 0x000000141c247210 */ /* 0x004fc40007fbe0ff */
[----:B------:R-:W-:-:S06]  /*30e0*/  IADD3.X R35, R27, UR9, RZ, P6, !PT ;  /* 0x000000091b237c10 */ /* 0x000fcc000b7fe4ff */
[----:B------:R-:W-:Y:S05]  /*30f0*/  @!P4 BRA `(.L_x_49) ;  /* 0x000000000004c947 */ /* 0x000fea0003800000 */
[----:B------:R2:W5:Y:S02]  /*3100*/  LDG.E.LTC128B R22, desc[UR20][R34.64] ;  /* 0x0000001422167981 */ /* 0x000564000c1e1920 */
.L_x_49:
[----:B------:R-:W-:Y:S05]  /*3110*/  BSYNC B1 ;  /* 0x0000000000017941 */ /* 0x000fea0003800000 */
.L_x_48:
        /* <DEDUP_REMOVED lines=11> */
.L_x_51:
[----:B------:R-:W-:Y:S05]  /*31d0*/  BSYNC B1 ;  /* 0x0000000000017941 */ /* 0x000fea0003800000 */
.L_x_50:
[----:B-----5:R-:W-:Y:S01]  /*31e0*/  FMUL R40, R22, R13 ;  /* 0x0000000d16287220 */ /* 0x020fe20000400000 */
[----:B------:R-:W-:Y:S01]  /*31f0*/  IMAD.X R39, R31, 0x1, R6, P5 ;  /* 0x000000011f277824 */ /* 0x000fe200028e0606 */
[----:B------:R-:W-:Y:S01]  /*3200*/  ISETP.GT.AND P1, PT, R42, 0x8, P1 ;  /* 0x000000082a00780c */ /* 0x000fe20000f24270 */
[----:B------:R-:W-:Y:S01]  /*3210*/  BSSY B1, `(.L_x_52) ;  /* 0x0000008000017945 */ /* 0x000fe20003800000 */
[----:B------:R-:W-:Y:S01]  /*3220*/  FFMA R87, R87, R12, R40 ;  /* 0x0000000c57577223 */ /* 0x000fe20000000028 */
[----:B-1----:R-:W-:Y:S02]  /*3230*/  IADD3 R26, P4, R26, UR6, RZ ;  /* 0x000000061a1a7c10 */ /* 0x002fe4000ff9e0ff */
[----:B------:R-:W-:Y:S02]  /*3240*/  IADD3 R40, P5, R28, R18, RZ ;  /* 0x000000121c287210 */ /* 0x000fe40007fbe0ff */
[----:B------:R1:W-:Y:S01]  /*3250*/  @P2 STG.E desc[UR20][R38.64], R87 ;  /* 0x0000005726002986 */ /* 0x0003e2000c101914 */
[----:B------:R-:W-:-:S05]  /*3260*/  IADD3.X R27, R27, UR7, RZ, P4, !PT ;  /* 0x000000071b1b7c10 */ /* 0x000fca000a7fe4ff */
[----:B------:R-:W-:Y:S05]  /*3270*/  @!P1 BRA `(.L_x_53) ;  /* 0x0000000000049947 */ /* 0x000fea0003800000 */
[----:B------:R0:W5:Y:S02]  /*3280*/  LDG.E.LTC128B R22, desc[UR20][R26.64] ;  /* 0x000000141a167981 */ /* 0x000164000c1e1920 */
.L_x_53:
[----:B------:R-:W-:Y:S05]  /*3290*/  BSYNC B1 ;  /* 0x0000000000017941 */ /* 0x000fea0003800000 */
.L_x_52:
[----:B0----5:R-:W-:Y:S01]  /*32a0*/  FMUL R26, R22, R13 ;  /* 0x0000000d161a7220 */ /* 0x021fe20000400000 */
[----:B------:R-:W-:Y:S01]  /*32b0*/  IMAD.X R41, R29, 0x1, R5, P5 ;  /* 0x000000011d297824 */ /* 0x000fe200028e0605 */
[----:B------:R-:W-:Y:S01]  /*32c0*/  ISETP.GT.AND P2, PT, R42, 0x8, P0 ;  /* 0x000000082a00780c */ /* 0x000fe20000744270 */
[----:B------:R-:W-:Y:S01]  /*32d0*/  BSSY B1, `(.L_x_54) ;  /* 0x0000007000017945 */ /* 0x000fe20003800000 */
[----:B------:R-:W-:Y:S01]  /*32e0*/  FFMA R85, R85, R12, R26 ;  /* 0x0000000c55557223 */ /* 0x000fe2000000001a */
[----:B---3--:R-:W-:-:S04]  /*32f0*/  IADD3 R24, P0, R24, UR6, RZ ;  /* 0x0000000618187c10 */ /* 0x008fc8000ff1e0ff */
[----:B------:R0:W-:Y:S01]  /*3300*/  @P1 STG.E desc[UR20][R40.64], R85 ;  /* 0x0000005528001986 */ /* 0x0001e2000c101914 */
[----:B------:R-:W-:-:S05]  /*3310*/  IADD3.X R25, R25, UR7, RZ, P0, !PT ;  /* 0x0000000719197c10 */ /* 0x000fca00087fe4ff */
[----:B------:R-:W-:Y:S05]  /*3320*/  @!P2 BRA `(.L_x_55) ;  /* 0x000000000004a947 */ /* 0x000fea0003800000 */
[----:B------:R3:W5:Y:S02]  /*3330*/  LDG.E.LTC128B R22, desc[UR20][R24.64] ;  /* 0x0000001418167981 */ /* 0x000764000c1e1920 */
.L_x_55:
[----:B------:R-:W-:Y:S05]  /*3340*/  BSYNC B1 ;  /* 0x0000000000017941 */ /* 0x000fea0003800000 */
.L_x_54:
[----:B---3--:R-:W-:Y:S01]  /*3350*/  IADD3 R24, P5, R30, R18, RZ ;  /* 0x000000121e187210 */ /* 0x008fe20007fbe0ff */
        /* <DEDUP_REMOVED lines=13> */
.L_x_57:
[----:B------:R-:W-:Y:S05]  /*3430*/  BSYNC B1 ;  /* 0x0000000000017941 */ /* 0x000fea0003800000 */
.L_x_56:
[----:B---3-5:R-:W-:Y:S01]  /*3440*/  FMUL R24, R22, R13 ;  /* 0x0000000d16187220 */ /* 0x028fe20000400000 */
[----:B------:R-:W-:Y:S01]  /*3450*/  IMAD.X R29, R37, 0x1, R6, P5 ;  /* 0x00000001251d7824 */ /* 0x000fe200028e0606 */
[----:B------:R-:W-:Y:S01]  /*3460*/  ISETP.GT.AND P2, PT, R42, RZ, P0 ;  /* 0x000000ff2a00720c */ /* 0x000fe20000744270 */
[----:B------:R-:W-:Y:S01]  /*3470*/  BSSY B1, `(.L_x_58) ;  /* 0x0000008000017945 */ /* 0x000fe20003800000 */
[----:B------:R-:W-:Y:S01]  /*3480*/  FFMA R81, R81, R12, R24 ;  /* 0x0000000c51517223 */ /* 0x000fe20000000018 */
[----:B------:R-:W-:Y:S02]  /*3490*/  IADD3 R24, P6, R32, UR8, RZ ;  /* 0x0000000820187c10 */ /* 0x000fe4000ffde0ff */
[----:B----4-:R-:W-:Y:S02]  /*34a0*/  IADD3 R30, P5, R38, R20, RZ ;  /* 0x00000014261e7210 */ /* 0x010fe40007fbe0ff */
[----:B------:R3:W-:Y:S01]  /*34b0*/  @P4 STG.E desc[UR20][R28.64], R81 ;  /* 0x000000511c004986 */ /* 0x0007e2000c101914 */
[----:B------:R-:W-:-:S05]  /*34c0*/  IADD3.X R25, R33, UR9, RZ, P6, !PT ;  /* 0x0000000921197c10 */ /* 0x000fca000b7fe4ff */
[----:B------:R-:W-:Y:S05]  /*34d0*/  @!P2 BRA `(.L_x_59) ;  /* 0x000000000004a947 */ /* 0x000fea0003800000 */
[----:B------:R4:W5:Y:S02]  /*34e0*/  LDG.E.LTC128B R22, desc[UR20][R24.64] ;  /* 0x0000001418167981 */ /* 0x000964000c1e1920 */
.L_x_59:
[----:B------:R-:W-:Y:S05]  /*34f0*/  BSYNC B1 ;  /* 0x0000000000017941 */ /* 0x000fea0003800000 */
.L_x_58:
[----:B0----5:R-:W-:Y:S01]  /*3500*/  FMUL R40, R22, R13 ;  /* 0x0000000d16287220 */ /* 0x021fe20000400000 */
[----:B------:R-:W-:Y:S01]  /*3510*/  IMAD.X R31, R39, 0x1, R6, P5 ;  /* 0x00000001271f7824 */ /* 0x000fe200028e0606 */
[----:B------:R-:W-:Y:S01]  /*3520*/  ISETP.GT.AND P1, PT, R42, 0x8, P1 ;  /* 0x000000082a00780c */ /* 0x000fe20000f24270 */
[----:B------:R-:W-:Y:S01]  /*3530*/  BSSY B1, `(.L_x_60) ;  /* 0x0000008000017945 */ /* 0x000fe20003800000 */
[----:B------:R-:W-:Y:S01]  /*3540*/  FFMA R79, R79, R12, R40 ;  /* 0x0000000c4f4f7223 */ /* 0x000fe20000000028 */
[----:B--2---:R-:W-:Y:S02]  /*3550*/  IADD3 R34, P4, R34, UR6, RZ ;  /* 0x0000000622227c10 */ /* 0x004fe4000ff9e0ff */
[----:B------:R-:W-:Y:S02]  /*3560*/  IADD3 R40, P5, R36, R18, RZ ;  /* 0x0000001224287210 */ /* 0x000fe40007fbe0ff */
[----:B------:R0:W-:Y:S01]  /*3570*/  @P2 STG.E desc[UR20][R30.64], R79 ;  /* 0x0000004f1e002986 */ /* 0x0001e2000c101914 */
[----:B------:R-:W-:-:S05]  /*3580*/  IADD3.X R35, R35, UR7, RZ, P4, !PT ;  /* 0x0000000723237c10 */ /* 0x000fca000a7fe4ff */
[----:B------:R-:W-:Y:S05]  /*3590*/  @!P1 BRA `(.L_x_61) ;  /* 0x0000000000049947 */ /* 0x000fea0003800000 */
[----:B------:R2:W5:Y:S02]  /*35a0*/  LDG.E.LTC128B R22, desc[UR20][R34.64] ;  /* 0x0000001422167981 */ /* 0x000564000c1e1920 */
.L_x_61:
[----:B------:R-:W-:Y:S05]  /*35b0*/  BSYNC B1 ;  /* 0x0000000000017941 */ /* 0x000fea0003800000 */
.L_x_60:
[----:B--2--5:R-:W-:Y:S01]  /*35c0*/  FMUL R34, R22, R13 ;  /* 0x0000000d16227220 */ /* 0x024fe20000400000 */
        /* <DEDUP_REMOVED lines=9> */
.L_x_63:
[----:B------:R-:W-:Y:S05]  /*3660*/  BSYNC B1 ;  /* 0x0000000000017941 */ /* 0x000fea0003800000 */
.L_x_62:
        /* <DEDUP_REMOVED lines=14> */
.L_x_65:
[----:B------:R-:W-:Y:S05]  /*3750*/  BSYNC B1 ;  /* 0x0000000000017941 */ /* 0x000fea0003800000 */
.L_x_64:
[----:B0----5:R-:W-:Y:S01]  /*3760*/  FMUL R32, R22, R13 ;  /* 0x0000000d16207220 */ /* 0x021fe20000400000 */
[----:B------:R-:W-:Y:S01]  /*3770*/  IMAD.X R37, R29, 0x1, R6, P5 ;  /* 0x000000011d257824 */ /* 0x000fe200028e0606 */
[----:B------:R-:W-:Y:S01]  /*3780*/  ISETP.GT.AND P2, PT, R42, RZ, P0 ;  /* 0x000000ff2a00720c */ /* 0x000fe20000744270 */
[----:B------:R-:W-:Y:S01]  /*3790*/  BSSY B1, `(.L_x_66) ;  /* 0x0000008000017945 */ /* 0x000fe20003800000 */
[----:B------:R-:W-:Y:S01]  /*37a0*/  FFMA R73, R73, R12, R32 ;  /* 0x0000000c49497223 */ /* 0x000fe20000000020 */
[----:B------:R-:W-:Y:S02]  /*37b0*/  IADD3 R32, P6, R24, UR8, RZ ;  /* 0x0000000818207c10 */ /* 0x000fe4000ffde0ff */
[----:B-1----:R-:W-:Y:S02]  /*37c0*/  IADD3 R38, P5, R30, R20, RZ ;  /* 0x000000141e267210 */ /* 0x002fe40007fbe0ff */
[----:B------:R0:W-:Y:S01]  /*37d0*/  @P4 STG.E desc[UR20][R36.64], R73 ;  /* 0x0000004924004986 */ /* 0x0001e2000c101914 */
[----:B------:R-:W-:-:S05]  /*37e0*/  IADD3.X R33, R25, UR9, RZ, P6, !PT ;  /* 0x0000000919217c10 */ /* 0x000fca000b7fe4ff */
[----:B------:R-:W-:Y:S05]  /*37f0*/  @!P2 BRA `(.L_x_67) ;  /* 0x000000000004a947 */ /* 0x000fea0003800000 */
[----:B------:R1:W5:Y:S02]  /*3800*/  LDG.E.LTC128B R22, desc[UR20][R32.64] ;  /* 0x0000001420167981 */ /* 0x000364000c1e1920 */
.L_x_67:
[----:B------:R-:W-:Y:S05]  /*3810*/  BSYNC B1 ;  /* 0x0000000000017941 */ /* 0x000fea0003800000 */
.L_x_66:
[----:B--2--5:R-:W-:Y:S01]  /*3820*/  FMUL R40, R22, R13 ;  /* 0x0000000d16287220 */ /* 0x024fe20000400000 */
        /* <DEDUP_REMOVED lines=10> */
.L_x_69:
[----:B------:R-:W-:Y:S05]  /*38d0*/  BSYNC B1 ;  /* 0x0000000000017941 */ /* 0x000fea0003800000 */
.L_x_68:
[----:B0----5:R-:W-:Y:S01]  /*38e0*/  FMUL R26, R22, R13 ;  /* 0x0000000d161a7220 */ /* 0x021fe20000400000 */
[----:B------:R-:W-:Y:S01]  /*38f0*/  IMAD.X R41, R29, 0x1, R5, P5 ;  /* 0x000000011d297824 */ /* 0x000fe200028e0605 */
[----:B------:R-:W-:Y:S01]  /*3900*/  ISETP.GT.AND P0, PT, R42, 0x8, P0 ;  /* 0x000000082a00780c */ /* 0x000fe20000704270 */
[----:B------:R-:W-:Y:S01]  /*3910*/  BSSY B1, `(.L_x_70) ;  /* 0x0000007000017945 */ /* 0x000fe20003800000 */
[----:B------:R-:W-:Y:S01]  /*3920*/  FFMA R69, R69, R12, R26 ;  /* 0x0000000c45457223 */ /* 0x000fe2000000001a */
[----:B----4-:R-:W-:-:S04]  /*3930*/  IADD3 R24, P2, R24, UR6, RZ ;  /* 0x0000000618187c10 */ /* 0x010fc8000ff5e0ff */
[----:B------:R0:W-:Y:S01]  /*3940*/  @P1 STG.E desc[UR20][R40.64], R69 ;  /* 0x0000004528001986 */ /* 0x0001e2000c101914 */
[----:B------:R-:W-:-:S05]  /*3950*/  IADD3.X R25, R25, UR7, RZ, P2, !PT ;  /* 0x0000000719197c10 */ /* 0x000fca00097fe4ff */
[----:B------:R-:W-:Y:S05]  /*3960*/  @!P0 BRA `(.L_x_71) ;  /* 0x0000000000048947 */ /* 0x000fea0003800000 */
[----:B------:R4:W5:Y:S02]  /*3970*/  LDG.E.LTC128B R22, desc[UR20][R24.64] ;  /* 0x0000001418167981 */ /* 0x000964000c1e1920 */
.L_x_71:
[----:B------:R-:W-:Y:S05]  /*3980*/  BSYNC B1 ;  /* 0x0000000000017941 */ /* 0x000fea0003800000 */
.L_x_70:
[----:B----4-:R-:W-:Y:S01]  /*3990*/  IADD3 R24, P2, R30, R18, RZ ;  /* 0x000000121e187210 */ /* 0x010fe20007f5e0ff */
        /* <DEDUP_REMOVED lines=9> */
[----:B---3--:R-:W-:-:S02]  /*3a30*/  IADD3 R28, P6, R36, R20, RZ ;  /* 0x00000014241c7210 */ /* 0x008fc40007fde0ff */
[----:B------:R-:W-:-:S06]  /*3a40*/  IADD3.X R27, R35, UR9, RZ, P2, !PT ;  /* 0x00000009231b7c10 */ /* 0x000fcc00097fe4ff */
[----:B------:R-:W-:Y:S05]  /*3a50*/  @!P5 BRA `(.L_x_73) ;  /* 0x000000000004d947 */ /* 0x000fea0003800000 */
[----:B------:R3:W5:Y:S02]  /*3a60*/  LDG.E.LTC128B R22, desc[UR20][R26.64] ;  /* 0x000000141a167981 */ /* 0x000764000c1e1920 */
.L_x_73:
[----:B------:R-:W-:Y:S05]  /*3a70*/  BSYNC B1 ;  /* 0x0000000000017941 */ /* 0x000fea0003800000 */
.L_x_72:
[----:B----45:R-:W-:Y:S01]  /*3a80*/  FMUL R24, R22, R13 ;  /* 0x0000000d16187220 */ /* 0x030fe20000400000 */
[----:B------:R-:W-:Y:S01]  /*3a90*/  IMAD.X R29, R37, 0x1, R6, P6 ;  /* 0x00000001251d7824 */ /* 0x000fe200030e0606 */
[----:B------:R-:W-:Y:S01]  /*3aa0*/  ISETP.GT.AND P2, PT, R42, RZ, P1 ;  /* 0x000000ff2a00720c */ /* 0x000fe20000f44270 */
[----:B------:R-:W-:Y:S01]  /*3ab0*/  BSSY B1, `(.L_x_74) ;  /* 0x0000007000017945 */ /* 0x000fe20003800000 */
[----:B------:R-:W-:Y:S01]  /*3ac0*/  FFMA R65, R65, R12, R24 ;  /* 0x0000000c41417223 */ /* 0x000fe20000000018 */
[----:B------:R-:W-:-:S04]  /*3ad0*/  IADD3 R44, P0, R32, UR8, RZ ;  /* 0x00000008202c7c10 */ /* 0x000fc8000ff1e0ff */
[----:B------:R4:W-:Y:S01]  /*3ae0*/  @P5 STG.E desc[UR20][R28.64], R65 ;  /* 0x000000411c005986 */ /* 0x0009e2000c101914 */
[----:B------:R-:W-:-:S05]  /*3af0*/  IADD3.X R45, R33, UR9, RZ, P0, !PT ;  /* 0x00000009212d7c10 */ /* 0x000fca00087fe4ff */
[----:B------:R-:W-:Y:S05]  /*3b00*/  @!P2 BRA `(.L_x_75) ;  /* 0x000000000004a947 */ /* 0x000fea0003800000 */
[----:B------:R0:W5:Y:S02]  /*3b10*/  LDG.E.LTC128B R22, desc[UR20][R44.64] ;  /* 0x000000142c167981 */ /* 0x000164000c1e1920 */
.L_x_75:
[----:B------:R-:W-:Y:S05]  /*3b20*/  BSYNC B1 ;  /* 0x0000000000017941 */ /* 0x000fea0003800000 */
.L_x_74:
[----:B------:R-:W-:Y:S01]  /*3b30*/  IADD3 R24, P5, R38, R20, RZ ;  /* 0x0000001426187210 */ /* 0x000fe20007fbe0ff */
[----:B-----5:R-:W-:Y:S01]  /*3b40*/  FMUL R30, R22, R13 ;  /* 0x0000000d161e7220 */ /* 0x020fe20000400000 */
[----:B------:R-:W-:Y:S01]  /*3b50*/  ISETP.GT.AND P4, PT, R42, 0x8, P4 ;  /* 0x000000082a00780c */ /* 0x000fe20002784270 */
[----:B------:R-:W-:Y:S01]  /*3b60*/  BSSY B1, `(.L_x_76) ;  /* 0x000000a000017945 */ /* 0x000fe20003800000 */
[----:B------:R-:W-:Y:S01]  /*3b70*/  ISETP.GT.AND P0, PT, R4, 0x38, PT ;  /* 0x000000380400780c */ /* 0x000fe20003f04270 */
[----:B------:R-:W-:Y:S01]  /*3b80*/  FFMA R63, R63, R12, R30 ;  /* 0x0000000c3f3f7223 */ /* 0x000fe2000000001e */
[----:B------:R-:W-:Y:S01]  /*3b90*/  IMAD.X R25, R39, 0x1, R6, P5 ;  /* 0x0000000127197824 */ /* 0x000fe200028e0606 */
[----:B------:R-:W-:Y:S02]  /*3ba0*/  IADD3 R30, P6, R34, UR6, RZ ;  /* 0x00000006221e7c10 */ /* 0x000fe4000ffde0ff */
[----:B0-----:R-:W-:Y:S02]  /*3bb0*/  IADD3 R40, P5, R36, R18, RZ ;  /* 0x0000001224287210 */ /* 0x001fe40007fbe0ff */
[----:B------:R0:W-:Y:S01]  /*3bc0*/  @P2 STG.E desc[UR20][R24.64], R63 ;  /* 0x0000003f18002986 */ /* 0x0001e2000c101914 */
[----:B------:R-:W-:-:S03]  /*3bd0*/  IADD3.X R31, R35, UR7, RZ, P6, !PT ;  /* 0x00000007231f7c10 */ /* 0x000fc6000b7fe4ff */
[----:B------:R-:W-:Y:S07]  /*3be0*/  @!P4 BRA `(.L_x_77) ;  /* 0x000000000004c947 */ /* 0x000fee0003800000 */
[----:B------:R0:W5:Y:S02]  /*3bf0*/  LDG.E.LTC128B R22, desc[UR20][R30.64] ;  /* 0x000000141e167981 */ /* 0x000164000c1e1920 */
.L_x_77:
[----:B------:R-:W-:Y:S05]  /*3c00*/  BSYNC B1 ;  /* 0x0000000000017941 */ /* 0x000fea0003800000 */
.L_x_76:
[----:B0----5:R-:W-:Y:S01]  /*3c10*/  FMUL R30, R22, R13 ;  /* 0x0000000d161e7220 */ /* 0x021fe20000400000 */
[----:B------:R-:W-:Y:S01]  /*3c20*/  IMAD.X R41, R37, 0x1, R5, P5 ;  /* 0x0000000125297824 */ /* 0x000fe200028e0605 */
[----:B------:R-:W-:Y:S01]  /*3c30*/  ISETP.GT.AND P1, PT, R42, 0x8, P1 ;  /* 0x000000082a00780c */ /* 0x000fe20000f24270 */
[----:B------:R-:W-:Y:S01]  /*3c40*/  BSSY B1, `(.L_x_78) ;  /* 0x0000008000017945 */ /* 0x000fe20003800000 */
[----:B------:R-:W-:Y:S01]  /*3c50*/  FFMA R61, R61, R12, R30 ;  /* 0x0000000c3d3d7223 */ /* 0x000fe2000000001e */
[----:B------:R-:W-:Y:S02]  /*3c60*/  IADD3 R30, P5, R32, UR6, RZ ;  /* 0x00000006201e7c10 */ /* 0x000fe4000ffbe0ff */
[----:B------:R-:W-:Y:S02]  /*3c70*/  ISETP.GT.AND P2, PT, R4, 0x39, PT ;  /* 0x000000390400780c */ /* 0x000fe40003f44270 */
[----:B------:R0:W-:Y:S01]  /*3c80*/  @P4 STG.E desc[UR20][R40.64], R61 ;  /* 0x0000003d28004986 */ /* 0x0001e2000c101914 */
[----:B------:R-:W-:-:S05]  /*3c90*/  IADD3.X R31, R33, UR7, RZ, P5, !PT ;  /* 0x00000007211f7c10 */ /* 0x000fca000affe4ff */
[----:B------:R-:W-:Y:S05]  /*3ca0*/  @!P1 BRA `(.L_x_79) ;  /* 0x0000000000049947 */ /* 0x000fea0003800000 */
[----:B------:R0:W5:Y:S02]  /*3cb0*/  LDG.E.LTC128B R22, desc[UR20][R30.64] ;  /* 0x000000141e167981 */ /* 0x000164000c1e1920 */
.L_x_79:
[----:B------:R-:W-:Y:S05]  /*3cc0*/  BSYNC B1 ;  /* 0x0000000000017941 */ /* 0x000fea0003800000 */
.L_x_78:
[----:B0-----:R-:W-:Y:S01]  /*3cd0*/  IADD3 R30, P6, R38, R18, RZ ;  /* 0x00000012261e7210 */ /* 0x001fe20007fde0ff */
[----:B-----5:R-:W-:Y:S01]  /*3ce0*/  FMUL R4, R22, R13 ;  /* 0x0000000d16047220 */ /* 0x020fe20000400000 */
[----:B------:R-:W-:Y:S01]  /*3cf0*/  ISETP.GT.AND P4, PT, R42, RZ, P0 ;  /* 0x000000ff2a00720c */ /* 0x000fe20000784270 */
[----:B------:R-:W-:Y:S01]  /*3d00*/  BSSY B1, `(.L_x_80) ;  /* 0x0000009000017945 */ /* 0x000fe20003800000 */
[----:B-1----:R-:W-:Y:S01]  /*3d10*/  IADD3 R32, P5, R28, R20, RZ ;  /* 0x000000141c207210 */ /* 0x002fe20007fbe0ff */
[----:B------:R-:W-:Y:S02]  /*3d20*/  IMAD.X R31, R39, 0x1, R5, P6 ;  /* 0x00000001271f7824 */ /* 0x000fe400030e0605 */
[----:B------:R-:W-:-:S05]  /*3d30*/  FFMA R59, R59, R12, R4 ;  /* 0x0000000c3b3b7223 */ /* 0x000fca0000000004 */
[----:B------:R0:W-:Y:S03]  /*3d40*/  @P1 STG.E desc[UR20][R30.64], R59 ;  /* 0x0000003b1e001986 */ /* 0x0001e6000c101914 */
[----:B------:R-:W-:Y:S05]  /*3d50*/  @!P4 BRA `(.L_x_81) ;  /* 0x00000000000cc947 */ /* 0x000fea0003800000 */
[----:B0-----:R-:W-:-:S04]  /*3d60*/  IADD3 R30, P1, R26, UR8, RZ ;  /* 0x000000081a1e7c10 */ /* 0x001fc8000ff3e0ff */
[----:B------:R-:W-:-:S05]  /*3d70*/  IADD3.X R31, R27, UR9, RZ, P1, !PT ;  /* 0x000000091b1f7c10 */ /* 0x000fca0008ffe4ff */
[----:B------:R1:W5:Y:S04]  /*3d80*/  LDG.E.LTC128B R22, desc[UR20][R30.64] ;  /* 0x000000141e167981 */ /* 0x000368000c1e1920 */
.L_x_81:
[----:B------:R-:W-:Y:S05]  /*3d90*/  BSYNC B1 ;  /* 0x0000000000017941 */ /* 0x000fea0003800000 */
.L_x_80:
[----:B-----5:R-:W-:Y:S01]  /*3da0*/  FMUL R4, R22, R13 ;  /* 0x0000000d16047220 */ /* 0x020fe20000400000 */
[----:B------:R-:W-:Y:S01]  /*3db0*/  IMAD.X R33, R29, 0x1, R6, P5 ;  /* 0x000000011d217824 */ /* 0x000fe200028e0606 */
[----:B------:R-:W-:Y:S01]  /*3dc0*/  ISETP.GT.AND P1, PT, R42, RZ, P2 ;  /* 0x000000ff2a00720c */ /* 0x000fe20001724270 */
[----:B------:R-:W-:Y:S01]  /*3dd0*/  BSSY B1, `(.L_x_82) ;  /* 0x0000009000017945 */ /* 0x000fe20003800000 */
[----:B------:R-:W-:Y:S01]  /*3de0*/  FFMA R57, R57, R12, R4 ;  /* 0x0000000c39397223 */ /* 0x000fe20000000004 */
[----:B01----:R-:W-:Y:S01]  /*3df0*/  IADD3 R30, P6, R44, UR8, RZ ;  /* 0x000000082c1e7c10 */ /* 0x003fe2000ffde0ff */
[----:B------:R-:W-:Y:S01]  /*3e00*/  IMAD.MOV.U32 R4, RZ, RZ, R22 ;  /* 0x000000ffff047224 */ /* 0x000fe200078e0016 */
[----:B------:R-:W-:Y:S02]  /*3e10*/  IADD3 R34, P5, R24, R20, RZ ;  /* 0x0000001418227210 */ /* 0x000fe40007fbe0ff */
[----:B------:R0:W-:Y:S01]  /*3e20*/  @P4 STG.E desc[UR20][R32.64], R57 ;  /* 0x0000003920004986 */ /* 0x0001e2000c101914 */
[----:B------:R-:W-:-:S05]  /*3e30*/  IADD3.X R31, R45, UR9, RZ, P6, !PT ;  /* 0x000000092d1f7c10 */ /* 0x000fca000b7fe4ff */
[----:B------:R-:W-:Y:S05]  /*3e40*/  @!P1 BRA `(.L_x_83) ;  /* 0x0000000000049947 */ /* 0x000fea0003800000 */
[----:B------:R1:W5:Y:S02]  /*3e50*/  LDG.E.LTC128B R4, desc[UR20][R30.64] ;  /* 0x000000141e047981 */ /* 0x000364000c1e1920 */
.L_x_83:
[----:B------:R-:W-:Y:S05]  /*3e60*/  BSYNC B1 ;  /* 0x0000000000017941 */ /* 0x000fea0003800000 */
.L_x_82:
[----:B-----5:R-:W-:Y:S01]  /*3e70*/  FMUL R20, R4, R13 ;  /* 0x0000000d04147220 */ /* 0x020fe20000400000 */
[----:B------:R-:W-:Y:S01]  /*3e80*/  IMAD.X R35, R25, 0x1, R6, P5 ;  /* 0x0000000119237824 */ /* 0x000fe200028e0606 */
[----:B------:R-:W-:Y:S01]  /*3e90*/  ISETP.GT.AND P0, PT, R42, 0x8, P0 ;  /* 0x000000082a00780c */ /* 0x000fe20000704270 */
[----:B------:R-:W-:Y:S01]  /*3ea0*/  BSSY B1, `(.L_x_84) ;  /* 0x0000008000017945 */ /* 0x000fe20003800000 */
[----:B-1----:R-:W-:Y:S01]  /*3eb0*/  FFMA R31, R23, R12, R20 ;  /* 0x0000000c171f7223 */ /* 0x002fe20000000014 */
[----:B------:R-:W-:Y:S02]  /*3ec0*/  IADD3 R22, P4, R26, UR6, RZ ;  /* 0x000000061a167c10 */ /* 0x000fe4000ff9e0ff */
[----:B------:R-:W-:Y:S02]  /*3ed0*/  IADD3 R30, P5, R28, R18, RZ ;  /* 0x000000121c1e7210 */ /* 0x000fe40007fbe0ff */
[----:B------:R1:W-:Y:S01]  /*3ee0*/  @P1 STG.E desc[UR20][R34.64], R31 ;  /* 0x0000001f22001986 */ /* 0x0003e2000c101914 */
[----:B------:R-:W-:-:S05]  /*3ef0*/  IADD3.X R23, R27, UR7, RZ, P4, !PT ;  /* 0x000000071b177c10 */ /* 0x000fca000a7fe4ff */
[----:B------:R-:W-:Y:S05]  /*3f00*/  @!P0 BRA `(.L_x_85) ;  /* 0x0000000000048947 */ /* 0x000fea0003800000 */
[----:B------:R0:W5:Y:S02]  /*3f10*/  LDG.E.LTC128B R4, desc[UR20][R22.64] ;  /* 0x0000001416047981 */ /* 0x000164000c1e1920 */
.L_x_85:
[----:B------:R-:W-:Y:S05]  /*3f20*/  BSYNC B1 ;  /* 0x0000000000017941 */ /* 0x000fea0003800000 */
.L_x_84:
[----:B------:R-:W-:Y:S01]  /*3f30*/  ISETP.GT.AND P2, PT, R42, 0x8, P2 ;  /* 0x000000082a00780c */ /* 0x000fe20001744270 */
[----:B-----5:R-:W-:Y:S01]  /*3f40*/  FMUL R6, R4, R13 ;  /* 0x0000000d04067220 */ /* 0x020fe20000400000 */
[----:B-1----:R-:W-:Y:S01]  /*3f50*/  IMAD.X R31, R29, 0x1, R5, P5 ;  /* 0x000000011d1f7824 */ /* 0x002fe200028e0605 */
[----:B------:R-:W-:Y:S02]  /*3f60*/  BSSY B1, `(.L_x_86) ;  /* 0x0000008000017945 */ /* 0x000fe40003800000 */
[----:B0-----:R-:W-:Y:S01]  /*3f70*/  FFMA R23, R21, R12, R6 ;  /* 0x0000000c15177223 */ /* 0x001fe20000000006 */
[----:B------:R-:W-:-:S04]  /*3f80*/  IMAD.MOV.U32 R6, RZ, RZ, R4 ;  /* 0x000000ffff067224 */ /* 0x000fc800078e0004 */
[----:B------:R0:W-:Y:S01]  /*3f90*/  @P0 STG.E desc[UR20][R30.64], R23 ;  /* 0x000000171e000986 */ /* 0x0001e2000c101914 */
[----:B------:R-:W-:-:S04]  /*3fa0*/  IADD3 R20, P0, R44, UR6, RZ ;  /* 0x000000062c147c10 */ /* 0x000fc8000ff1e0ff */
[----:B------:R-:W-:Y:S01]  /*3fb0*/  IADD3.X R21, R45, UR7, RZ, P0, !PT ;  /* 0x000000072d157c10 */ /* 0x000fe200087fe4ff */
[----:B------:R-:W-:Y:S08]  /*3fc0*/  @!P2 BRA `(.L_x_87) ;  /* 0x000000000004a947 */ /* 0x000ff00003800000 */
[----:B------:R1:W5:Y:S02]  /*3fd0*/  LDG.E.LTC128B R6, desc[UR20][R20.64] ;  /* 0x0000001414067981 */ /* 0x000364000c1e1920 */
.L_x_87:
[----:B------:R-:W-:Y:S05]  /*3fe0*/  BSYNC B1 ;  /* 0x0000000000017941 */ /* 0x000fea0003800000 */
.L_x_86:
[----:B------:R-:W-:Y:S05]  /*3ff0*/  @!P2 BRA `(.L_x_88) ;  /* 0x0000000800d4a947 */ /* 0x000fea0003800000 */
[----:B------:R-:W-:Y:S01]  /*4000*/  IADD3 R4, P0, R24, R18, RZ ;  /* 0x0000001218047210 */ /* 0x000fe20007f1e0ff */
[----:B-----5:R-:W-:-:S04]  /*4010*/  FMUL R6, R6, R13 ;  /* 0x0000000d06067220 */ /* 0x020fc80000400000 */
[----:B------:R-:W-:Y:S02]  /*4020*/  IMAD.X R5, R25, 0x1, R5, P0 ;  /* 0x0000000119057824 */ /* 0x000fe400000e0605 */
[----:B------:R-:W-:-:S05]  /*4030*/  FFMA R19, R19, R12, R6 ;  /* 0x0000000c13137223 */ /* 0x000fca0000000006 */
[----:B------:R0:W-:Y:S01]  /*4040*/  STG.E desc[UR20][R4.64], R19 ;  /* 0x0000001304007986 */ /* 0x0001e2000c101914 */
[----:B------:R-:W-:Y:S05]  /*4050*/  BRA `(.L_x_88) ;  /* 0x0000000800bc7947 */ /* 0x000fea0003800000 */
.L_x_29:
[----:B------:R-:W-:Y:S01]  /*4060*/  ULDC.64 UR6, c[0x0][0x6c0] ;  /* 0x0001b00000067ab9 */ /* 0x000fe20000000a00 */
[----:B------:R-:W-:Y:S01]  /*4070*/  ISETP.GT.AND P2, PT, R4, 0x1, PT ;  /* 0x000000010400780c */ /* 0x000fe20003f44270 */
[-C--:B------:R-:W-:Y:S01]  /*4080*/  FMUL R107, R107, R12.reuse ;  /* 0x0000000c6b6b7220 */ /* 0x080fe20000400000 */
[----:B------:R-:W-:Y:S01]  /*4090*/  LEA R24, P0, R40, UR6, 0x2 ;  /* 0x0000000628187c11 */ /* 0x000fe2000f8010ff */
[-C--:B------:R-:W-:Y:S01]  /*40a0*/  FMUL R5, R22, R12.reuse ;  /* 0x0000000c16057220 */ /* 0x080fe20000400000 */
[----:B------:R-:W-:Y:S01]  /*40b0*/  ISETP.GT.AND P4, PT, R42, RZ, P2 ;  /* 0x000000ff2a00720c */ /* 0x000fe20001784270 */
[----:B------:R-:W-:Y:S01]  /*40c0*/  IMAD.SHL.U32 R39, R46, 0x20, RZ ;  /* 0x000000202e277824 */ /* 0x000fe200078e00ff */
[----:B------:R-:W-:Y:S01]  /*40d0*/  LEA.HI.X R25, R40, UR7, R35, 0x2, P0 ;  /* 0x0000000728197c11 */ /* 0x000fe200080f1423 */
[-C--:B------:R-:W-:Y:S01]  /*40e0*/  FMUL R105, R105, R12.reuse ;  /* 0x0000000c69697220 */ /* 0x080fe20000400000 */
[----:B------:R-:W-:Y:S01]  /*40f0*/  ISETP.GT.AND P1, PT, R42, 0x8, P1 ;  /* 0x000000082a00780c */ /* 0x000fe20000f24270 */
[----:B------:R-:W-:Y:S01]  /*4100*/  FMUL R33, R20, R12 ;  /* 0x0000000c14217220 */ /* 0x000fe20000400000 */
[----:B------:R-:W-:Y:S01]  /*4110*/  ISETP.GT.AND P0, PT, R4, 0x8, PT ;  /* 0x000000080400780c */ /* 0x000fe20003f04270 */
[----:B------:R-:W-:Y:S01]  /*4120*/  @P5 STG.E desc[UR20][R24.64], R107 ;  /* 0x0000006b18005986 */ /* 0x000fe2000c101914 */
[----:B------:R-:W-:Y:S01]  /*4130*/  LEA R26, P5, R46, R24, 0x2 ;  /* 0x000000182e1a7211 */ /* 0x000fe200078a10ff */
[-C--:B------:R-:W-:Y:S01]  /*4140*/  FMUL R103, R103, R12.reuse ;  /* 0x0000000c67677220 */ /* 0x080fe20000400000 */
[----:B------:R-:W-:Y:S01]  /*4150*/  ISETP.GT.AND P2, PT, R42, 0x8, P2 ;  /* 0x000000082a00780c */ /* 0x000fe20001744270 */
[-C--:B------:R-:W-:Y:S01]  /*4160*/  FMUL R101, R101, R12.reuse ;  /* 0x0000000c65657220 */ /* 0x080fe20000400000 */
[C-C-:B------:R-:W-:Y:S01]  /*4170*/  LEA.HI.X R27, R46.reuse, R25, R47.reuse, 0x2, P5 ;  /* 0x000000192e1b7211 */ /* 0x140fe200028f142f */
[-C--:B------:R-:W-:Y:S01]  /*4180*/  FMUL R99, R99, R12.reuse ;  /* 0x0000000c63637220 */ /* 0x080fe20000400000 */
[----:B------:R-:W-:Y:S01]  /*4190*/  SHF.L.U64.HI R37, R46, 0x5, R47 ;  /* 0x000000052e257819 */ /* 0x000fe2000001022f */
[----:B------:R-:W-:Y:S01]  /*41a0*/  FMUL R97, R97, R12 ;  /* 0x0000000c61617220 */ /* 0x000fe20000400000 */
[----:B------:R-:W-:Y:S01]  /*41b0*/  ISETP.GT.AND P5, PT, R42, RZ, P0 ;  /* 0x000000ff2a00720c */ /* 0x000fe200007a4270 */
[----:B------:R0:W-:Y:S01]  /*41c0*/  @P4 STG.E desc[UR20][R26.64], R5 ;  /* 0x000000051a004986 */ /* 0x0001e2000c101914 */
[----:B------:R-:W-:Y:S01]  /*41d0*/  IADD3 R28, P4, R39, R24, RZ ;  /* 0x00000018271c7210 */ /* 0x000fe20007f9e0ff */
[----:B------:R-:W-:Y:S01]  /*41e0*/  FMUL R95, R95, R12 ;  /* 0x0000000c5f5f7220 */ /* 0x000fe20000400000 */
[----:B------:R-:W-:Y:S01]  /*41f0*/  IADD3 R30, P6, R39, R26, RZ ;  /* 0x0000001a271e7210 */ /* 0x000fe20007fde0ff */
[----:B------:R1:W-:Y:S01]  /*4200*/  @P1 STG.E desc[UR20][R24.64+0x20], R105 ;  /* 0x0000206918001986 */ /* 0x0003e2000c101914 */
[----:B------:R-:W-:Y:S01]  /*4210*/  ISETP.GT.AND P1, PT, R4, 0x9, PT ;  /* 0x000000090400780c */ /* 0x000fe20003f24270 */
[C---:B------:R-:W-:Y:S01]  /*4220*/  IMAD.X R29, R37.reuse, 0x1, R25, P4 ;  /* 0x00000001251d7824 */ /* 0x040fe200020e0619 */
[C---:B------:R-:W-:Y:S01]  /*4230*/  ISETP.GT.AND P0, PT, R42.reuse, 0x8, P0 ;  /* 0x000000082a00780c */ /* 0x040fe20000704270 */
[----:B------:R2:W-:Y:S01]  /*4240*/  @P2 STG.E desc[UR20][R26.64+0x20], R33 ;  /* 0x000020211a002986 */ /* 0x0005e2000c101914 */
[----:B------:R-:W-:Y:S01]  /*4250*/  ISETP.GT.AND P4, PT, R42, RZ, P1 ;  /* 0x000000ff2a00720c */ /* 0x000fe20000f84270 */
[----:B------:R-:W-:Y:S01]  /*4260*/  IMAD.X R31, R37, 0x1, R27, P6 ;  /* 0x00000001251f7824 */ /* 0x000fe200030e061b */
[----:B------:R-:W-:Y:S01]  /*4270*/  IADD3 R41, P2, R39, 0x20, RZ ;  /* 0x0000002027297810 */ /* 0x000fe20007f5e0ff */
[----:B------:R-:W-:Y:S01]  /*4280*/  @P5 STG.E desc[UR20][R28.64], R103 ;  /* 0x000000671c005986 */ /* 0x000fe2000c101914 */
[-C--:B0-----:R-:W-:Y:S01]  /*4290*/  FMUL R5, R60, R12.reuse ;  /* 0x0000000c3c057220 */ /* 0x081fe20000400000 */
[----:B------:R-:W-:Y:S01]  /*42a0*/  ISETP.GT.AND P1, PT, R42, 0x8, P1 ;  /* 0x000000082a00780c */ /* 0x000fe20000f24270 */
[----:B------:R-:W-:Y:S01]  /*42b0*/  FMUL R93, R93, R12 ;  /* 0x0000000c5d5d7220 */ /* 0x000fe20000400000 */
[----:B-1----:R-:W-:Y:S01]  /*42c0*/  IADD3 R24, P5, R41, R24, RZ ;  /* 0x0000001829187210 */ /* 0x002fe20007fbe0ff */
[----:B------:R-:W-:Y:S01]  /*42d0*/  IMAD.X R43, RZ, RZ, R37, P2 ;  /* 0x000000ffff2b7224 */ /* 0x000fe200010e0625 */
[----:B------:R-:W-:Y:S01]  /*42e0*/  ISETP.GT.AND P2, PT, R4, 0x10, PT ;  /* 0x000000100400780c */ /* 0x000fe20003f44270 */
[----:B------:R-:W-:Y:S01]  /*42f0*/  FMUL R91, R91, R12 ;  /* 0x0000000c5b5b7220 */ /* 0x000fe20000400000 */
[----:B------:R-:W-:Y:S01]  /*4300*/  IADD3 R32, P6, R39, R28, RZ ;  /* 0x0000001c27207210 */ /* 0x000fe20007fde0ff */
[----:B------:R-:W-:Y:S01]  /*4310*/  IMAD.X R25, R43, 0x1, R25, P5 ;  /* 0x000000012b197824 */ /* 0x000fe200028e0619 */
[----:B------:R-:W-:Y:S01]  /*4320*/  @P4 STG.E desc[UR20][R30.64], R5 ;  /* 0x000000051e004986 */ /* 0x000fe2000c101914 */
[----:B--2---:R-:W-:Y:S01]  /*4330*/  IADD3 R26, P4, R41, R26, RZ ;  /* 0x0000001a291a7210 */ /* 0x004fe20007f9e0ff */
[----:B------:R-:W-:Y:S01]  /*4340*/  FMUL R89, R89, R12 ;  /* 0x0000000c59597220 */ /* 0x000fe20000400000 */
[----:B------:R-:W-:Y:S01]  /*4350*/  ISETP.GT.AND P5, PT, R42, RZ, P2 ;  /* 0x000000ff2a00720c */ /* 0x000fe200017a4270 */
[----:B------:R0:W-:Y:S01]  /*4360*/  @P0 STG.E desc[UR20][R24.64], R101 ;  /* 0x0000006518000986 */ /* 0x0001e2000c101914 */
[----:B------:R-:W-:Y:S01]  /*4370*/  ISETP.GT.AND P0, PT, R4, 0x11, PT ;  /* 0x000000110400780c */ /* 0x000fe20003f04270 */
[----:B------:R-:W-:-:S02]  /*4380*/  IMAD.X R27, R43, 0x1, R27, P4 ;  /* 0x000000012b1b7824 */ /* 0x000fc400020e061b */
[-C--:B------:R-:W-:Y:S01]  /*4390*/  FMUL R87, R87, R12.reuse ;  /* 0x0000000c57577220 */ /* 0x080fe20000400000 */
[----:B------:R-:W-:Y:S01]  /*43a0*/  IMAD.X R33, R37, 0x1, R29, P6 ;  /* 0x0000000125217824 */ /* 0x000fe200030e061d */
[C---:B------:R-:W-:Y:S01]  /*43b0*/  ISETP.GT.AND P4, PT, R42.reuse, RZ, P0 ;  /* 0x000000ff2a00720c */ /* 0x040fe20000784270 */
[-C--:B------:R-:W-:Y:S01]  /*43c0*/  FMUL R85, R85, R12.reuse ;  /* 0x0000000c55557220 */ /* 0x080fe20000400000 */
[----:B------:R1:W-:Y:S01]  /*43d0*/  @P1 STG.E desc[UR20][R26.64], R99 ;  /* 0x000000631a001986 */ /* 0x0003e2000c101914 */
[----:B------:R-:W-:Y:S01]  /*43e0*/  ISETP.GT.AND P1, PT, R42, 0x8, P2 ;  /* 0x000000082a00780c */ /* 0x000fe20001724270 */
[----:B------:R-:W-:Y:S01]  /*43f0*/  FMUL R83, R83, R12 ;  /* 0x0000000c53537220 */ /* 0x000fe20000400000 */
[----:B------:R-:W-:Y:S01]  /*4400*/  IADD3 R34, P2, R39, R30, RZ ;  /* 0x0000001e27227210 */ /* 0x000fe20007f5e0ff */
[----:B------:R-:W-:Y:S01]  /*4410*/  FMUL R81, R81, R12 ;  /* 0x0000000c51517220 */ /* 0x000fe20000400000 */
[----:B------:R-:W-:Y:S01]  /*4420*/  @P5 STG.E desc[UR20][R32.64], R97 ;  /* 0x0000006120005986 */ /* 0x000fe2000c101914 */
[----:B0-----:R-:W-:Y:S01]  /*4430*/  IADD3 R24, P5, R41, R28, RZ ;  /* 0x0000001c29187210 */ /* 0x001fe20007fbe0ff */
[-C--:B------:R-:W-:Y:S01]  /*4440*/  FMUL R79, R79, R12.reuse ;  /* 0x0000000c4f4f7220 */ /* 0x080fe20000400000 */
[----:B------:R-:W-:Y:S01]  /*4450*/  IMAD.X R35, R37, 0x1, R31, P2 ;  /* 0x0000000125237824 */ /* 0x000fe200010e061f */
[----:B------:R-:W-:Y:S01]  /*4460*/  ISETP.GT.AND P2, PT, R4, 0x18, PT ;  /* 0x000000180400780c */ /* 0x000fe20003f44270 */
[-C--:B------:R-:W-:Y:S01]  /*4470*/  FMUL R77, R77, R12.reuse ;  /* 0x0000000c4d4d7220 */ /* 0x080fe20000400000 */
[C---:B------:R-:W-:Y:S01]  /*4480*/  ISETP.GT.AND P0, PT, R42.reuse, 0x8, P0 ;  /* 0x000000082a00780c */ /* 0x040fe20000704270 */
[----:B------:R-:W-:Y:S01]  /*4490*/  IMAD.X R25, R43, 0x1, R29, P5 ;  /* 0x000000012b197824 */ /* 0x000fe200028e061d */
[----:B------:R-:W-:Y:S01]  /*44a0*/  @P4 STG.E desc[UR20][R34.64], R95 ;  /* 0x0000005f22004986 */ /* 0x000fe2000c101914 */
[----:B------:R-:W-:Y:S01]  /*44b0*/  ISETP.GT.AND P5, PT, R42, RZ, P2 ;  /* 0x000000ff2a00720c */ /* 0x000fe200017a4270 */
[----:B------:R-:W-:Y:S01]  /*44c0*/  FMUL R75, R75, R12 ;  /* 0x0000000c4b4b7220 */ /* 0x000fe20000400000 */
[----:B-1----:R-:W-:Y:S01]  /*44d0*/  IADD3 R26, P4, R41, R30, RZ ;  /* 0x0000001e291a7210 */ /* 0x002fe20007f9e0ff */
[----:B------:R0:W-:Y:S01]  /*44e0*/  @P1 STG.E desc[UR20][R24.64], R93 ;  /* 0x0000005d18001986 */ /* 0x0001e2000c101914 */
[----:B------:R-:W-:Y:S01]  /*44f0*/  IADD3 R28, P6, R39, R32, RZ ;  /* 0x00000020271c7210 */ /* 0x000fe20007fde0ff */
[-C--:B------:R-:W-:Y:S01]  /*4500*/  FMUL R73, R73, R12.reuse ;  /* 0x0000000c49497220 */ /* 0x080fe20000400000 */
[----:B------:R-:W-:Y:S01]  /*4510*/  ISETP.GT.AND P1, PT, R4, 0x19, PT ;  /* 0x000000190400780c */ /* 0x000fe20003f24270 */
[----:B------:R-:W-:Y:S01]  /*4520*/  IMAD.X R27, R43, 0x1, R31, P4 ;  /* 0x000000012b1b7824 */ /* 0x000fe200020e061f */
[C---:B------:R-:W-:Y:S01]  /*4530*/  ISETP.GT.AND P2, PT, R42.reuse, 0x8, P2 ;  /* 0x000000082a00780c */ /* 0x040fe20001744270 */
[----:B------:R-:W-:Y:S01]  /*4540*/  IMAD.X R29, R37, 0x1, R33, P6 ;  /* 0x00000001251d7824 */ /* 0x000fe200030e0621 */
[C---:B------:R-:W-:Y:S01]  /*4550*/  ISETP.GT.AND P4, PT, R42.reuse, RZ, P1 ;  /* 0x000000ff2a00720c */ /* 0x040fe20000f84270 */
[----:B------:R-:W-:Y:S01]  /*4560*/  FMUL R71, R71, R12 ;  /* 0x0000000c47477220 */ /* 0x000fe20000400000 */
[----:B------:R1:W-:Y:S01]  /*4570*/  @P0 STG.E desc[UR20][R26.64], R91 ;  /* 0x0000005b1a000986 */ /* 0x0003e2000c101914 */
[----:B------:R-:W-:Y:S01]  /*4580*/  IADD3 R30, P0, R39, R34, RZ ;  /* 0x00000022271e7210 */ /* 0x000fe20007f1e0ff */
[----:B------:R-:W-:Y:S01]  /*4590*/  FMUL R69, R69, R12 ;  /* 0x0000000c45457220 */ /* 0x000fe20000400000 */
[----:B------:R-:W-:Y:S01]  /*45a0*/  ISETP.GT.AND P1, PT, R42, 0x8, P1 ;  /* 0x000000082a00780c */ /* 0x000fe20000f24270 */
[----:B------:R-:W-:Y:S01]  /*45b0*/  @P5 STG.E desc[UR20][R28.64], R89 ;  /* 0x000000591c005986 */ /* 0x000fe2000c101914 */
[----:B0-----:R-:W-:Y:S01]  /*45c0*/  IADD3 R24, P5, R41, R32, RZ ;  /* 0x0000002029187210 */ /* 0x001fe20007fbe0ff */
[----:B------:R-:W-:Y:S01]  /*45d0*/  IMAD.X R31, R37, 0x1, R35, P0 ;  /* 0x00000001251f7824 */ /* 0x000fe200000e0623 */
[----:B------:R-:W-:Y:S01]  /*45e0*/  ISETP.GT.AND P0, PT, R4, 0x20, PT ;  /* 0x000000200400780c */ /* 0x000fe20003f04270 */
[----:B------:R-:W-:Y:S01]  /*45f0*/  FMUL R67, R67, R12 ;  /* 0x0000000c43437220 */ /* 0x000fe20000400000 */
[----:B------:R-:W-:Y:S01]  /*4600*/  IADD3 R32, P6, R39, R28, RZ ;  /* 0x0000001c27207210 */ /* 0x000fe20007fde0ff */
[----:B------:R-:W-:Y:S01]  /*4610*/  IMAD.X R25, R43, 0x1, R33, P5 ;  /* 0x000000012b197824 */ /* 0x000fe200028e0621 */
[----:B------:R-:W-:Y:S01]  /*4620*/  @P4 STG.E desc[UR20][R30.64], R87 ;  /* 0x000000571e004986 */ /* 0x000fe2000c101914 */
[----:B-1----:R-:W-:Y:S01]  /*4630*/  IADD3 R26, P5, R41, R34, RZ ;  /* 0x00000022291a7210 */ /* 0x002fe20007fbe0ff */
[-C--:B------:R-:W-:Y:S01]  /*4640*/  FMUL R65, R65, R12.reuse ;  /* 0x0000000c41417220 */ /* 0x080fe20000400000 */
[----:B------:R-:W-:Y:S01]  /*4650*/  ISETP.GT.AND P4, PT, R42, RZ, P0 ;  /* 0x000000ff2a00720c */ /* 0x000fe20000784270 */
[----:B------:R0:W-:Y:S01]  /*4660*/  @P2 STG.E desc[UR20][R24.64], R85 ;  /* 0x0000005518002986 */ /* 0x0001e2000c101914 */
        /* <DEDUP_REMOVED lines=8> */
[-C--:B------:R-:W-:Y:S01]  /*46f0*/  FMUL R61, R61, R12.reuse ;  /* 0x0000000c3d3d7220 */ /* 0x080fe20000400000 */
[----:B------:R-:W-:Y:S01]  /*4700*/  ISETP.GT.AND P2, PT, R42, 0x8, P2 ;  /* 0x000000082a00780c */ /* 0x000fe20001744270 */
[----:B------:R-:W-:Y:S01]  /*4710*/  FMUL R59, R59, R12 ;  /* 0x0000000c3b3b7220 */ /* 0x000fe20000400000 */
        /* <DEDUP_REMOVED lines=21> */
[----:B------:R-:W-:-:S02]  /*4870*/  ISETP.GT.AND P0, PT, R42, 0x8, P0 ;  /* 0x000000082a00780c */ /* 0x000fc40000704270 */
[----:B------:R-:W-:Y:S01]  /*4880*/  @P4 STG.E desc[UR20][R28.64], R73 ;  /* 0x000000491c004986 */ /* 0x000fe2000c101914 */
[----:B0-----:R-:W-:Y:S01]  /*4890*/  IADD3 R24, P4, R41, R32, RZ ;  /* 0x0000002029187210 */ /* 0x001fe20007f9e0ff */
[----:B------:R-:W-:Y:S01]  /*48a0*/  IMAD.X R31, R37, 0x1, R35, P2 ;  /* 0x00000001251f7824 */ /* 0x000fe200010e0623 */
[----:B------:R-:W-:Y:S02]  /*48b0*/  ISETP.GT.AND P2, PT, R4, 0x30, PT ;  /* 0x000000300400780c */ /* 0x000fe40003f44270 */
[----:B------:R-:W-:Y:S01]  /*48c0*/  IADD3 R32, P6, R39, R28, RZ ;  /* 0x0000001c27207210 */ /* 0x000fe20007fde0ff */
[----:B------:R-:W-:Y:S01]  /*48d0*/  IMAD.X R25, R43, 0x1, R33, P4 ;  /* 0x000000012b197824 */ /* 0x000fe200020e0621 */
[----:B------:R-:W-:Y:S01]  /*48e0*/  @P5 STG.E desc[UR20][R30.64], R71 ;  /* 0x000000471e005986 */ /* 0x000fe2000c101914 */
[----:B-1----:R-:W-:Y:S02]  /*48f0*/  IADD3 R26, P5, R41, R34, RZ ;  /* 0x00000022291a7210 */ /* 0x002fe40007fbe0ff */
[----:B------:R-:W-:Y:S01]  /*4900*/  ISETP.GT.AND P4, PT, R42, RZ, P2 ;  /* 0x000000ff2a00720c */ /* 0x000fe20001784270 */
[----:B------:R0:W-:Y:S01]  /*4910*/  @P1 STG.E desc[UR20][R24.64], R69 ;  /* 0x0000004518001986 */ /* 0x0001e2000c101914 */
[----:B------:R-:W-:Y:S01]  /*4920*/  ISETP.GT.AND P1, PT, R4, 0x31, PT ;  /* 0x000000310400780c */ /* 0x000fe20003f24270 */
[----:B------:R-:W-:-:S02]  /*4930*/  IMAD.X R27, R43, 0x1, R35, P5 ;  /* 0x000000012b1b7824 */ /* 0x000fc400028e0623 */
[----:B------:R-:W-:Y:S01]  /*4940*/  IMAD.X R33, R37, 0x1, R29, P6 ;  /* 0x0000000125217824 */ /* 0x000fe200030e061d */
[C---:B------:R-:W-:Y:S02]  /*4950*/  ISETP.GT.AND P5, PT, R42.reuse, RZ, P1 ;  /* 0x000000ff2a00720c */ /* 0x040fe40000fa4270 */
[C---:B------:R-:W-:Y:S01]  /*4960*/  ISETP.GT.AND P6, PT, R42.reuse, 0x8, P2 ;  /* 0x000000082a00780c */ /* 0x040fe200017c4270 */
[----:B------:R1:W-:Y:S01]  /*4970*/  @P0 STG.E desc[UR20][R26.64], R67 ;  /* 0x000000431a000986 */ /* 0x0003e2000c101914 */
[----:B------:R-:W-:Y:S02]  /*4980*/  IADD3 R34, P0, R39, R30, RZ ;  /* 0x0000001e27227210 */ /* 0x000fe40007f1e0ff */
[----:B------:R-:W-:Y:S01]  /*4990*/  ISETP.GT.AND P1, PT, R42, 0x8, P1 ;  /* 0x000000082a00780c */ /* 0x000fe20000f24270 */
[----:B------:R2:W-:Y:S01]  /*49a0*/  @P4 STG.E desc[UR20][R32.64], R65 ;  /* 0x0000004120004986 */ /* 0x0005e2000c101914 */
[----:B0-----:R-:W-:Y:S01]  /*49b0*/  IADD3 R24, P2, R41, R28, RZ ;  /* 0x0000001c29187210 */ /* 0x001fe20007f5e0ff */
[----:B------:R-:W-:Y:S01]  /*49c0*/  IMAD.X R35, R37, 0x1, R31, P0 ;  /* 0x0000000125237824 */ /* 0x000fe200000e061f */
[----:B------:R-:W-:-:S03]  /*49d0*/  ISETP.GT.AND P0, PT, R4, 0x39, PT ;  /* 0x000000390400780c */ /* 0x000fc60003f04270 */
[----:B------:R-:W-:Y:S01]  /*49e0*/  IMAD.X R25, R43, 0x1, R29, P2 ;  /* 0x000000012b197824 */ /* 0x000fe200010e061d */
[----:B------:R-:W-:Y:S01]  /*49f0*/  ISETP.GT.AND P2, PT, R4, 0x38, PT ;  /* 0x000000380400780c */ /* 0x000fe20003f44270 */
[----:B------:R0:W-:Y:S01]  /*4a00*/  @P5 STG.E desc[UR20][R34.64], R63 ;  /* 0x0000003f22005986 */ /* 0x0001e2000c101914 */
[C---:B------:R-:W-:Y:S02]  /*4a10*/  IADD3 R4, P4, R41.reuse, R30, RZ ;  /* 0x0000001e29047210 */ /* 0x040fe40007f9e0ff */
[-C--:B------:R-:W-:Y:S01]  /*4a20*/  IADD3 R30, P5, R41, R32.reuse, RZ ;  /* 0x00000020291e7210 */ /* 0x080fe20007fbe0ff */
[----:B------:R0:W-:Y:S01]  /*4a30*/  @P6 STG.E desc[UR20][R24.64], R61 ;  /* 0x0000003d18006986 */ /* 0x0001e2000c101914 */
[----:B-1----:R-:W-:Y:S01]  /*4a40*/  IADD3 R26, P6, R39, R32, RZ ;  /* 0x00000020271a7210 */ /* 0x002fe20007fde0ff */
[----:B------:R-:W-:Y:S01]  /*4a50*/  IMAD.X R5, R43, 0x1, R31, P4 ;  /* 0x000000012b057824 */ /* 0x000fe200020e061f */
[-C--:B------:R-:W-:Y:S01]  /*4a60*/  IADD3 R28, P4, R39, R34.reuse, RZ ;  /* 0x00000022271c7210 */ /* 0x080fe20007f9e0ff */
[--C-:B------:R-:W-:Y:S01]  /*4a70*/  IMAD.X R31, R43, 0x1, R33.reuse, P5 ;  /* 0x000000012b1f7824 */ /* 0x100fe200028e0621 */
[----:B--2---:R-:W-:Y:S01]  /*4a80*/  IADD3 R32, P5, R41, R34, RZ ;  /* 0x0000002229207210 */ /* 0x004fe20007fbe0ff */
[C---:B------:R-:W-:Y:S01]  /*4a90*/  IMAD.X R27, R37.reuse, 0x1, R33, P6 ;  /* 0x00000001251b7824 */ /* 0x040fe200030e0621 */
[C---:B------:R-:W-:Y:S01]  /*4aa0*/  ISETP.GT.AND P6, PT, R42.reuse, RZ, P2 ;  /* 0x000000ff2a00720c */ /* 0x040fe200017c4270 */
[--C-:B------:R-:W-:Y:S01]  /*4ab0*/  IMAD.X R29, R37, 0x1, R35.reuse, P4 ;  /* 0x00000001251d7824 */ /* 0x100fe200020e0623 */
[C---:B------:R-:W-:Y:S01]  /*4ac0*/  ISETP.GT.AND P4, PT, R42.reuse, RZ, P0 ;  /* 0x000000ff2a00720c */ /* 0x040fe20000784270 */
[----:B------:R-:W-:Y:S01]  /*4ad0*/  IMAD.X R33, R43, 0x1, R35, P5 ;  /* 0x000000012b217824 */ /* 0x000fe200028e0623 */
[C---:B------:R-:W-:Y:S01]  /*4ae0*/  ISETP.GT.AND P2, PT, R42.reuse, 0x8, P2 ;  /* 0x000000082a00780c */ /* 0x040fe20001744270 */
[----:B------:R0:W-:Y:S01]  /*4af0*/  @P1 STG.E desc[UR20][R4.64], R59 ;  /* 0x0000003b04001986 */ /* 0x0001e2000c101914 */
[----:B------:R-:W-:-:S07]  /*4b00*/  ISETP.GT.AND P0, PT, R42, 0x8, P0 ;  /* 0x000000082a00780c */ /* 0x000fce0000704270 */
[----:B------:R0:W-:Y:S04]  /*4b10*/  @P6 STG.E desc[UR20][R26.64], R57 ;  /* 0x000000391a006986 */ /* 0x0001e8000c101914 */
[----:B------:R0:W-:Y:S04]  /*4b20*/  @P4 STG.E desc[UR20][R28.64], R23 ;  /* 0x000000171c004986 */ /* 0x0001e8000c101914 */
[----:B------:R0:W-:Y:S04]  /*4b30*/  @P2 STG.E desc[UR20][R30.64], R21 ;  /* 0x000000151e002986 */ /* 0x0001e8000c101914 */
[----:B------:R0:W-:Y:S02]  /*4b40*/  @P0 STG.E desc[UR20][R32.64], R19 ;  /* 0x0000001320000986 */ /* 0x0001e4000c101914 */
.L_x_88:
[----:B------:R-:W-:Y:S05]  /*4b50*/  BSYNC B0 ;  /* 0x0000000000007941 */ /* 0x000fea0003800000 */
.L_x_28:
[C---:B------:R-:W-:Y:S01]  /*4b60*/  LEA R2, P0, R8.reuse, R2, 0x1 ;  /* 0x0000000208027211 */ /* 0x040fe200078008ff */
[----:B------:R-:W-:Y:S01]  /*4b70*/  ULDC.64 UR6, c[0x0][0x750] ;  /* 0x0001d40000067ab9 */ /* 0x000fe20000000a00 */
[----:B0-----:R-:W-:Y:S01]  /*4b80*/  IMAD.U32 R4, RZ, RZ, UR15 ;  /* 0x0000000fff047e24 */ /* 0x001fe2000f8e00ff */
[----:B------:R-:W-:Y:S01]  /*4b90*/  PRMT R18, RZ, 0x7610, R18 ;  /* 0x00007610ff127816 */ /* 0x000fe20000000012 */
[----:B-----5:R-:W-:Y:S01]  /*4ba0*/  IMAD.MOV.U32 R6, RZ, RZ, -0x1 ;  /* 0xffffffffff067424 */ /* 0x020fe200078e00ff */
[----:B------:R-:W-:Y:S01]  /*4bb0*/  LEA.HI.X R3, R8, R3, R0, 0x1, P0 ;  /* 0x0000000308037211 */ /* 0x000fe200000f0c00 */
[----:B------:R0:W-:Y:S01]  /*4bc0*/  SYNCS.ARRIVE.TRANS64.A1T0 RZ, [R4+UR23], RZ ;  /* 0x000000ff04ff79a7 */ /* 0x0001e20008100017 */
[----:B------:R-:W-:Y:S01]  /*4bd0*/  ISETP.GE.U32.AND P0, PT, R2, UR6, PT ;  /* 0x0000000602007c0c */ /* 0x000fe2000bf06070 */
[----:B------:R-:W-:-:S03]  /*4be0*/  IMAD.MOV.U32 R5, RZ, RZ, -0x1 ;  /* 0xffffffffff057424 */ /* 0x000fc600078e00ff */
[----:B------:R-:W-:Y:S01]  /*4bf0*/  ISETP.GE.U32.AND.EX P0, PT, R3, UR7, PT, P0 ;  /* 0x0000000703007c0c */ /* 0x000fe2000bf06100 */
[----:B0-----:R-:W-:-:S12]  /*4c00*/  IMAD.MOV.U32 R4, RZ, RZ, -0x1 ;  /* 0xffffffffff047424 */ /* 0x001fd800078e00ff */
[----:B------:R-:W-:Y:S05]  /*4c10*/  @P0 BRA `(.L_x_89) ;  /* 0x0000000400600947 */ /* 0x000fea0003800000 */
[----:B----4-:R-:W0:Y:S01]  /*4c20*/  S2R R28, SR_CTAID.X ;  /* 0x00000000001c7919 */ /* 0x010e220000002500 */
[----:B------:R-:W4:Y:S01]  /*4c30*/  LDC.64 R22, c[0x0][0x728] ;  /* 0x0001ca00ff167b82 */ /* 0x000f220000000a00 */
[----:B------:R-:W-:Y:S01]  /*4c40*/  ULDC UR6, c[0x0][0x150] ;  /* 0x0000540000067ab9 */ /* 0x000fe20000000800 */
[----:B-1----:R-:W-:Y:S01]  /*4c50*/  IMAD.MOV.U32 R20, RZ, RZ, R2 ;  /* 0x000000ffff147224 */ /* 0x002fe200078e0002 */
[----:B------:R-:W1:Y:S01]  /*4c60*/  S2R R30, SR_CTAID.Y ;  /* 0x00000000001e7919 */ /* 0x000e620000002600 */
[----:B------:R-:W-:-:S04]  /*4c70*/  IMAD.MOV.U32 R21, RZ, RZ, R3 ;  /* 0x000000ffff157224 */ /* 0x000fc800078e0003 */
[----:B------:R-:W1:Y:S08]  /*4c80*/  LDC R31, c[0x0][0x144] ;  /* 0x00005100ff1f7b82 */ /* 0x000e700000000800 */
[----:B------:R-:W1:Y:S08]  /*4c90*/  LDC R6, c[0x0][0x730] ;  /* 0x0001cc00ff067b82 */ /* 0x000e700000000800 */
[----:B---3--:R-:W3:Y:S01]  /*4ca0*/  LDC.64 R26, c[0x0][0x720] ;  /* 0x0001c800ff1a7b82 */ /* 0x008ee20000000a00 */
[----:B----4-:R-:W-:-:S04]  /*4cb0*/  ISETP.NE.U32.AND P0, PT, R22, RZ, PT ;  /* 0x000000ff1600720c */ /* 0x010fc80003f05070 */
[----:B------:R-:W-:Y:S02]  /*4cc0*/  ISETP.NE.AND.EX P0, PT, R23, RZ, PT, P0 ;  /* 0x000000ff1700720c */ /* 0x000fe40003f05300 */
[----:B0-----:R-:W-:-:S05]  /*4cd0*/  I2FP.F32.U32 R4, R28 ;  /* 0x0000001c00047245 */ /* 0x001fca0000201000 */
[----:B------:R-:W-:-:S04]  /*4ce0*/  FMUL R4, R4, UR6 ;  /* 0x0000000604047c20 */ /* 0x000fc80008400000 */
[----:B------:R0:W4:Y:S02]  /*4cf0*/  F2I.U32.TRUNC.NTZ R29, R4 ;  /* 0x00000004001d7305 */ /* 0x000124000020f000 */
[----:B-1----:R-:W-:Y:S05]  /*4d00*/  @!P0 BRA `(.L_x_90) ;  /* 0x0000000000288947 */ /* 0x002fea0003800000 */
[----:B------:R-:W1:Y:S02]  /*4d10*/  LDC R5, c[0x0][0x734] ;  /* 0x0001cd00ff057b82 */ /* 0x000e640000000800 */
[----:B-1----:R-:W-:-:S05]  /*4d20*/  IADD3 R21, P0, R2, R5, RZ ;  /* 0x0000000502157210 */ /* 0x002fca0007f1e0ff */
[----:B------:R-:W-:-:S04]  /*4d30*/  IMAD.X R25, RZ, RZ, R3, P0 ;  /* 0x000000ffff197224 */ /* 0x000fc800000e0603 */
[----:B0-----:R-:W-:-:S04]  /*4d40*/  IMAD.WIDE.U32 R4, R25, R22, RZ ;  /* 0x0000001619047225 */ /* 0x001fc800078e00ff */
[----:B------:R-:W-:-:S04]  /*4d50*/  IMAD.WIDE.U32 R18, P0, R21, R23, R4 ;  /* 0x0000001715127225 */ /* 0x000fc80007800004 */
[----:B------:R-:W-:-:S04]  /*4d60*/  IMAD.WIDE.U32 R4, R21, R22, RZ ;  /* 0x0000001615047225 */ /* 0x000fc800078e00ff */
[----:B------:R-:W-:Y:S01]  /*4d70*/  IMAD.X R21, RZ, RZ, RZ, P0 ;  /* 0x000000ffff157224 */ /* 0x000fe200000e06ff */
[----:B------:R-:W-:Y:S01]  /*4d80*/  IADD3 RZ, P0, R5, R18, RZ ;  /* 0x0000001205ff7210 */ /* 0x000fe20007f1e0ff */
[----:B------:R-:W-:-:S04]  /*4d90*/  IMAD.MOV.U32 R20, RZ, RZ, R19 ;  /* 0x000000ffff147224 */ /* 0x000fc800078e0013 */
[----:B------:R-:W-:-:S08]  /*4da0*/  IMAD.WIDE.U32.X R20, R25, R23, R20, P0 ;  /* 0x0000001719147225 */ /* 0x000fd000000e0414 */
.L_x_90:
[-CC-:B------:R-:W-:Y:S01]  /*4db0*/  SHF.R.U64 R24, R20, R6.reuse, R21.reuse ;  /* 0x0000000614187219 */ /* 0x180fe20000001215 */
[----:B------:R-:W1:Y:S01]  /*4dc0*/  LDC.64 R34, c[0x0][0x740] ;  /* 0x0001d000ff227b82 */ /* 0x000e620000000a00 */
[----:B0-----:R-:W-:Y:S01]  /*4dd0*/  SHF.R.U32.HI R4, RZ, R6, R21 ;  /* 0x00000006ff047219 */ /* 0x001fe20000011615 */
[----:B----4-:R-:W-:Y:S01]  /*4de0*/  IMAD.MOV R29, RZ, RZ, -R29 ;  /* 0x000000ffff1d7224 */ /* 0x010fe200078e0a1d */
[----:B------:R-:W-:Y:S01]  /*4df0*/  IADD3 R19, P0, RZ, -R24, RZ ;  /* 0x80000018ff137210 */ /* 0x000fe20007f1e0ff */
[----:B------:R-:W-:Y:S01]  /*4e00*/  ULDC UR6, c[0x0][0x154] ;  /* 0x0000550000067ab9 */ /* 0x000fe20000000800 */
[----:B------:R-:W-:Y:S02]  /*4e10*/  IMAD.MOV.U32 R21, RZ, RZ, 0x1 ;  /* 0x00000001ff157424 */ /* 0x000fe400078e00ff */
[----:B------:R-:W-:Y:S01]  /*4e20*/  IMAD R29, R31, R29, R28 ;  /* 0x0000001d1f1d7224 */ /* 0x000fe200078e021c */
[----:B------:R-:W0:Y:S01]  /*4e30*/  LDC R18, c[0x0][0x718] ;  /* 0x0001c600ff127b82 */ /* 0x000e220000000800 */
[----:B------:R-:W-:-:S04]  /*4e40*/  IMAD.X R5, RZ, RZ, ~R4, P0 ;  /* 0x000000ffff057224 */ /* 0x000fc800000e0e04 */
[-C--:B---3--:R-:W-:Y:S02]  /*4e50*/  IMAD R6, R5, R26.reuse, RZ ;  /* 0x0000001a05067224 */ /* 0x088fe400078e02ff */
[C---:B------:R-:W-:Y:S01]  /*4e60*/  IMAD.WIDE.U32 R4, R19.reuse, R26, R2 ;  /* 0x0000001a13047225 */ /* 0x040fe200078e0002 */
[----:B------:R-:W3:Y:S03]  /*4e70*/  LDC R20, c[0x0][0x708] ;  /* 0x0001c200ff147b82 */ /* 0x000ee60000000800 */
[----:B------:R-:W-:Y:S01]  /*4e80*/  IMAD R19, R19, R27, R6 ;  /* 0x0000001b13137224 */ /* 0x000fe200078e0206 */
[----:B------:R-:W-:-:S03]  /*4e90*/  I2FP.F32.U32 R6, R30 ;  /* 0x0000001e00067245 */ /* 0x000fc60000201000 */
[----:B------:R-:W-:Y:S01]  /*4ea0*/  IMAD.IADD R5, R5, 0x1, R19 ;  /* 0x0000000105057824 */ /* 0x000fe200078e0213 */
[----:B------:R-:W4:Y:S01]  /*4eb0*/  LDC R32, c[0x0][0x758] ;  /* 0x0001d600ff207b82 */ /* 0x000f220000000800 */
[----:B-1----:R-:W-:Y:S01]  /*4ec0*/  ISETP.NE.U32.AND P0, PT, R34, RZ, PT ;  /* 0x000000ff2200720c */ /* 0x002fe20003f05070 */
[----:B------:R-:W-:-:S03]  /*4ed0*/  IMAD.MOV.U32 R19, RZ, RZ, -0x1 ;  /* 0xffffffffff137424 */ /* 0x000fc600078e00ff */
[----:B------:R-:W-:-:S03]  /*4ee0*/  ISETP.NE.AND.EX P0, PT, R35, RZ, PT, P0 ;  /* 0x000000ff2300720c */ /* 0x000fc60003f05300 */
[----:B------:R-:W1:Y:S01]  /*4ef0*/  LDC R27, c[0x0][0x148] ;  /* 0x00005200ff1b7b82 */ /* 0x000e620000000800 */
[-CC-:B0-----:R-:W-:Y:S02]  /*4f00*/  SHF.R.U64 R22, R4, R18.reuse, R5.reuse ;  /* 0x0000001204167219 */ /* 0x181fe40000001205 */
[----:B------:R-:W-:Y:S01]  /*4f10*/  SHF.R.U32.HI R5, RZ, R18, R5 ;  /* 0x00000012ff057219 */ /* 0x000fe20000011605 */
[----:B------:R-:W-:-:S04]  /*4f20*/  FMUL R18, R6, UR6 ;  /* 0x0000000606127c20 */ /* 0x000fc80008400000 */
[----:B------:R-:W0:Y:S01]  /*4f30*/  LDC R28, c[0x0][0x700] ;  /* 0x0001c000ff1c7b82 */ /* 0x000e220000000800 */
[----:B------:R0:W0:Y:S01]  /*4f40*/  F2I.U32.TRUNC.NTZ R25, R18 ;  /* 0x0000001200197305 */ /* 0x000022000020f000 */
[-CC-:B---3--:R-:W-:Y:S02]  /*4f50*/  SHF.R.U64 R6, R22, R20.reuse, R5.reuse ;  /* 0x0000001416067219 */ /* 0x188fe40000001205 */
[----:B------:R-:W-:-:S04]  /*4f60*/  SHF.R.U32.HI R5, RZ, R20, R5 ;  /* 0x00000014ff057219 */ /* 0x000fc80000011605 */
[----:B------:R-:W3:Y:S01]  /*4f70*/  LDC R33, c[0x0][0x748] ;  /* 0x0001d200ff217b82 */ /* 0x000ee20000000800 */
[-CC-:B----4-:R-:W-:Y:S02]  /*4f80*/  SHF.R.U64 R26, R6, R32.reuse, R5.reuse ;  /* 0x00000020061a7219 */ /* 0x190fe40000001205 */
[-C--:B------:R-:W-:Y:S02]  /*4f90*/  SHF.L.U32 R19, R19, R32.reuse, RZ ;  /* 0x0000002013137219 */ /* 0x080fe400000006ff */
[-C--:B------:R-:W-:Y:S01]  /*4fa0*/  SHF.R.U32.HI R5, RZ, R32.reuse, R5 ;  /* 0x00000020ff057219 */ /* 0x080fe20000011605 */
[----:B------:R-:W-:Y:S01]  /*4fb0*/  IMAD.MOV.U32 R4, RZ, RZ, R26 ;  /* 0x000000ffff047224 */ /* 0x000fe200078e001a */
[----:B------:R-:W-:Y:S01]  /*4fc0*/  SHF.L.U32 R32, R21, R32, RZ ;  /* 0x0000002015207219 */ /* 0x000fe200000006ff */
[----:B------:R-:W4:Y:S01]  /*4fd0*/  LDC R36, c[0x0][0x738] ;  /* 0x0001ce00ff247b82 */ /* 0x000f220000000800 */
[----:B------:R-:W-:-:S07]  /*4fe0*/  LOP3.LUT R31, RZ, R19, RZ, 0x33, !PT ;  /* 0x00000013ff1f7212 */ /* 0x000fce00078e33ff */
[----:B------:R-:W0:Y:S01]  /*4ff0*/  LDC R37, c[0x0][0x710] ;  /* 0x0001c400ff257b82 */ /* 0x000e220000000800 */
[----:B------:R-:W-:Y:S05]  /*5000*/  @!P0 BRA `(.L_x_91) ;  /* 0x0000000000288947 */ /* 0x000fea0003800000 */
[----:B------:R-:W5:Y:S02]  /*5010*/  LDC R21, c[0x0][0x74c] ;  /* 0x0001d300ff157b82 */ /* 0x000f640000000800 */
[----:B-----5:R-:W-:-:S05]  /*5020*/  IADD3 R21, P0, R26, R21, RZ ;  /* 0x000000151a157210 */ /* 0x020fca0007f1e0ff */
[----:B------:R-:W-:-:S04]  /*5030*/  IMAD.X R23, RZ, RZ, R5, P0 ;  /* 0x000000ffff177224 */ /* 0x000fc800000e0605 */
[----:B------:R-:W-:-:S04]  /*5040*/  IMAD.WIDE.U32 R4, R23, R34, RZ ;  /* 0x0000002217047225 */ /* 0x000fc800078e00ff */
[----:B0-----:R-:W-:-:S04]  /*5050*/  IMAD.WIDE.U32 R18, P0, R21, R35, R4 ;  /* 0x0000002315127225 */ /* 0x001fc80007800004 */
[----:B------:R-:W-:-:S04]  /*5060*/  IMAD.WIDE.U32 R4, R21, R34, RZ ;  /* 0x0000002215047225 */ /* 0x000fc800078e00ff */
[----:B------:R-:W-:Y:S01]  /*5070*/  IMAD.X R21, RZ, RZ, RZ, P0 ;  /* 0x000000ffff157224 */ /* 0x000fe200000e06ff */
[----:B------:R-:W-:Y:S01]  /*5080*/  IADD3 RZ, P0, R5, R18, RZ ;  /* 0x0000001205ff7210 */ /* 0x000fe20007f1e0ff */
[----:B------:R-:W-:-:S04]  /*5090*/  IMAD.MOV.U32 R20, RZ, RZ, R19 ;  /* 0x000000ffff147224 */ /* 0x000fc800078e0013 */
[----:B------:R-:W-:-:S08]  /*50a0*/  IMAD.WIDE.U32.X R4, R23, R35, R20, P0 ;  /* 0x0000002317047225 */ /* 0x000fd000000e0414 */
.L_x_91:
[----:B---3--:R-:W-:Y:S01]  /*50b0*/  SHF.R.U64 R4, R4, R33, R5 ;  /* 0x0000002104047219 */ /* 0x008fe20000001205 */
[----:B0-----:R-:W-:Y:S01]  /*50c0*/  VIADD R21, R28, 0xffffffff ;  /* 0xffffffff1c157836 */ /* 0x001fe20000000000 */
[----:B------:R-:W-:Y:S01]  /*50d0*/  LOP3.LUT R19, R6, R31, RZ, 0xc0, !PT ;  /* 0x0000001f06137212 */ /* 0x000fe200078ec0ff */
[----:B------:R-:W-:Y:S02]  /*50e0*/  IMAD.MOV R25, RZ, RZ, -R25 ;  /* 0x000000ffff197224 */ /* 0x000fe400078e0a19 */
[----:B------:R-:W-:Y:S02]  /*50f0*/  IMAD.MOV R5, RZ, RZ, -R4 ;  /* 0x000000ffff057224 */ /* 0x000fe400078e0a04 */
[----:B------:R-:W-:Y:S01]  /*5100*/  IMAD R6, R32, R4, R19 ;  /* 0x0000000420067224 */ /* 0x000fe200078e0213 */
[----:B------:R-:W-:Y:S01]  /*5110*/  LOP3.LUT R19, R22, R21, RZ, 0xc0, !PT ;  /* 0x0000001516137212 */ /* 0x000fe200078ec0ff */
[----:B-1----:R-:W-:Y:S02]  /*5120*/  @P3 IMAD R29, R27, R25, R30 ;  /* 0x000000191b1d3224 */ /* 0x002fe400078e021e */
[----:B----4-:R-:W-:-:S02]  /*5130*/  IMAD R4, R5, R36, R26 ;  /* 0x0000002405047224 */ /* 0x010fc400078e021a */
[----:B------:R-:W-:Y:S02]  /*5140*/  IMAD R6, R6, R37, R29 ;  /* 0x0000002506067224 */ /* 0x000fe400078e021d */
[----:B------:R-:W-:Y:S02]  /*5150*/  IMAD R5, R4, R28, R19 ;  /* 0x0000001c04057224 */ /* 0x000fe400078e0213 */
[----:B------:R-:W-:-:S03]  /*5160*/  IMAD.MOV.U32 R18, RZ, RZ, 0x1 ;  /* 0x00000001ff127424 */ /* 0x000fc600078e00ff */
[----:B------:R-:W-:Y:S02]  /*5170*/  SEL R4, R5, R6, !P3 ;  /* 0x0000000605047207 */ /* 0x000fe40005800000 */
[----:B------:R-:W-:Y:S01]  /*5180*/  SEL R6, R6, R5, !P3 ;  /* 0x0000000506067207 */ /* 0x000fe20005800000 */
[----:B------:R-:W-:-:S07]  /*5190*/  IMAD.MOV.U32 R5, RZ, RZ, R24 ;  /* 0x000000ffff057224 */ /* 0x000fce00078e0018 */
.L_x_89:
[----:B------:R-:W-:Y:S02]  /*51a0*/  LOP3.LUT P0, RZ, R18, 0xff, RZ, 0xc0, !PT ;  /* 0x000000ff12ff7812 */ /* 0x000fe4000780c0ff */
[----:B------:R-:W-:-:S11]  /*51b0*/  LOP3.LUT R58, R58, 0x1, RZ, 0x3c, !PT ;  /* 0x000000013a3a7812 */ /* 0x000fd600078e3cff */
[----:B------:R-:W-:Y:S05]  /*51c0*/  @P0 BRA `(.L_x_92) ;  /* 0xffffffc400500947 */ /* 0x000fea000383ffff */
[----:B------:R-:W-:Y:S05]  /*51d0*/  EXIT ;  /* 0x000000000000794d */ /* 0x000fea0003800000 */
.L_x_14:
[----:B------:R-:W-:-:S08]  /*51e0*/  ISETP.NE.AND P0, PT, R20, RZ, PT ;  /* 0x000000ff1400720c */ /* 0x000fd00003f05270 */
[----:B-----5:R-:W0:-:S00]  /*51f0*/  USETMAXREG.DEALLOC.CTAPOOL 0x28 ;  /* 0x00000028000079c8 */ /* 0x020e0000080e0500 */
[----:B------:R-:W-:Y:S05]  /*5200*/  @P0 EXIT ;  /* 0x000000000000094d */ /* 0x000fea0003800000 */
[----:B0-----:R-:W-:Y:S01]  /*5210*/  LOP3.LUT P0, RZ, R16, 0xff, RZ, 0xc0, !PT ;  /* 0x000000ff10ff7812 */ /* 0x001fe2000780c0ff */
[----:B------:R-:W-:Y:S02]  /*5220*/  IMAD.MOV.U32 R12, RZ, RZ, 0x1 ;  /* 0x00000001ff0c7424 */ /* 0x000fe400078e00ff */
[----:B------:R-:W-:-:S10]  /*5230*/  IMAD.MOV.U32 R15, RZ, RZ, RZ ;  /* 0x000000ffff0f7224 */ /* 0x000fd400078e00ff */
[----:B------:R-:W-:Y:S05]  /*5240*/  @!P0 BRA `(.L_x_93) ;  /* 0x0000000c00408947 */ /* 0x000fea0003800000 */
[----:B------:R-:W-:Y:S01]  /*5250*/  LOP3.LUT P0, RZ, R10, 0x1f, RZ, 0xc0, !PT ;  /* 0x0000001f0aff7812 */ /* 0x000fe2000780c0ff */
[----:B------:R-:W-:Y:S01]  /*5260*/  ULDC UR5, c[0x0][0x758] ;  /* 0x0001d60000057ab9 */ /* 0x000fe20000000800 */
[----:B------:R-:W-:Y:S01]  /*5270*/  UMOV UR6, 0xffffffff ;  /* 0xffffffff00067882 */ /* 0x000fe20000000000 */
[----:B------:R-:W-:Y:S01]  /*5280*/  BSSY B0, `(.L_x_93) ;  /* 0x00000cc000007945 */ /* 0x000fe20003800000 */
[----:B------:R-:W-:Y:S01]  /*5290*/  USHF.L.U32 UR6, UR6, UR5, URZ ;  /* 0x0000000506067299 */ /* 0x000fe2000800063f */
[C---:B------:R-:W-:Y:S01]  /*52a0*/  ISETP.NE.AND P2, PT, R11.reuse, RZ, PT ;  /* 0x000000ff0b00720c */ /* 0x040fe20003f45270 */
[----:B------:R-:W-:Y:S01]  /*52b0*/  UMOV UR7, 0x1 ;  /* 0x0000000100077882 */ /* 0x000fe20000000000 */
[----:B------:R-:W-:Y:S01]  /*52c0*/  ISETP.NE.OR P0, PT, R11, RZ, !P0 ;  /* 0x000000ff0b00720c */ /* 0x000fe20004705670 */
[----:B------:R-:W-:Y:S01]  /*52d0*/  IMAD.MOV.U32 R14, RZ, RZ, 0x1 ;  /* 0x00000001ff0e7424 */ /* 0x000fe200078e00ff */
[----:B------:R-:W-:Y:S01]  /*52e0*/  LOP3.LUT R13, R7, 0x2, RZ, 0xfc, !PT ;  /* 0x00000002070d7812 */ /* 0x000fe200078efcff */
[----:B------:R-:W-:Y:S01]  /*52f0*/  IMAD.MOV.U32 R12, RZ, RZ, 0x1 ;  /* 0x00000001ff0c7424 */ /* 0x000fe200078e00ff */
[----:B------:R-:W-:Y:S01]  /*5300*/  ULDC UR4, c[0x0][0x700] ;  /* 0x0001c00000047ab9 */ /* 0x000fe20000000800 */
[----:B------:R-:W-:Y:S01]  /*5310*/  IMAD.MOV.U32 R15, RZ, RZ, RZ ;  /* 0x000000ffff0f7224 */ /* 0x000fe200078e00ff */
[----:B------:R-:W-:-:S02]  /*5320*/  USHF.L.U32 UR15, UR7, UR5, URZ ;  /* 0x00000005070f7299 */ /* 0x000fc4000800063f */
[----:B------:R-:W-:Y:S02]  /*5330*/  UIADD3 UR21, UR14, 0x1, URZ ;  /* 0x000000010e157890 */ /* 0x000fe4000fffe03f */
[----:B------:R-:W-:Y:S02]  /*5340*/  UIADD3 UR4, UR4, -0x1, URZ ;  /* 0xffffffff04047890 */ /* 0x000fe4000fffe03f */
[----:B------:R-:W-:Y:S01]  /*5350*/  ULOP3.LUT UR5, URZ, UR6, URZ, 0x33, !UPT ;  /* 0x000000063f057292 */ /* 0x000fe2000f8e333f */
[----:B------:R-:W-:-:S11]  /*5360*/  ULDC.64 UR32, c[0x0][0x198] ;  /* 0x0000660000207ab9 */ /* 0x000fd60000000a00 */
.L_x_105:
[----:B------:R-:W-:-:S03]  /*5370*/  UMOV UR6, 0xffffffff ;  /* 0xffffffff00067882 */ /* 0x000fc60000000000 */
[----:B------:R-:W-:Y:S05]  /*5380*/  BRA.DIV UR6, `(.L_x_94) ;  /* 0x0000001606cc7947 */ /* 0x000fea000b800000 */
[----:B------:R-:W-:-:S13]  /*5390*/  ELECT P1, URZ, PT ;  /* 0x00000000003f782f */ /* 0x000fda0003820000 */
.L_x_131:
[----:B------:R-:W0:Y:S01]  /*53a0*/  LDC R10, c[0x0][0x604] ;  /* 0x00018100ff0a7b82 */ /* 0x000e220000000800 */
[----:B------:R-:W-:Y:S01]  /*53b0*/  BSSY B1, `(.L_x_95) ;  /* 0x0000045000017945 */ /* 0x000fe20003800000 */
[----:B0-----:R-:W-:-:S13]  /*53c0*/  ISETP.LT.OR P1, PT, R10, 0x1, !P1 ;  /* 0x000000010a00780c */ /* 0x001fda0004f21670 */
[----:B------:R-:W-:Y:S05]  /*53d0*/  @P1 BRA `(.L_x_96) ;  /* 0x0000000400081947 */ /* 0x000fea0003800000 */
[----:B------:R-:W-:Y:S01]  /*53e0*/  IMAD.SHL.U32 R17, R4, 0x40, RZ ;  /* 0x0000004004117824 */ /* 0x000fe200078e00ff */
[----:B------:R-:W-:Y:S01]  /*53f0*/  CS2R R20, SRZ ;  /* 0x0000000000147805 */ /* 0x000fe2000001ff00 */
[----:B------:R-:W-:Y:S02]  /*5400*/  IMAD.SHL.U32 R24, R6, 0x40, RZ ;  /* 0x0000004006187824 */ /* 0x000fe400078e00ff */
[----:B------:R-:W-:Y:S02]  /*5410*/  IMAD.U32 R22, RZ, RZ, UR21 ;  /* 0x00000015ff167e24 */ /* 0x000fe4000f8e00ff */
[----:B------:R-:W-:Y:S02]  /*5420*/  IMAD.MOV.U32 R4, RZ, RZ, R12 ;  /* 0x000000ffff047224 */ /* 0x000fe400078e000c */
[----:B------:R-:W-:Y:S02]  /*5430*/  IMAD.MOV.U32 R10, RZ, RZ, R15 ;  /* 0x000000ffff0a7224 */ /* 0x000fe400078e000f */
[----:B------:R-:W-:-:S07]  /*5440*/  IMAD.MOV.U32 R23, RZ, RZ, RZ ;  /* 0x000000ffff177224 */ /* 0x000fce00078e00ff */
.L_x_100:
[----:B------:R-:W0:Y:S01]  /*5450*/  S2R R16, SR_CgaCtaId ;  /* 0x0000000000107919 */ /* 0x000e220000008800 */
[----:B------:R-:W-:-:S04]  /*5460*/  MOV R11, 0x400 ;  /* 0x00000400000b7802 */ /* 0x000fc80000000f00 */
[----:B0-----:R-:W-:Y:S02]  /*5470*/  LEA R19, R16, R11, 0x18 ;  /* 0x0000000b10137211 */ /* 0x001fe400078ec0ff */
[----:B------:R-:W-:Y:S01]  /*5480*/  SHF.L.U32 R11, R4, 0x1f, RZ ;  /* 0x0000001f040b7819 */ /* 0x000fe200000006ff */
[----:B------:R-:W0:Y:S02]  /*5490*/  @!P2 LDC R16, c[0x0][0x640] ;  /* 0x00019000ff10ab82 */ /* 0x000e240000000800 */
[----:B------:R-:W-:-:S04]  /*54a0*/  IMAD R18, R10, 0x8, R19 ;  /* 0x000000080a127824 */ /* 0x000fc800078e0213 */
[----:B------:R-:W1:Y:S02]  /*54b0*/  SYNCS.PHASECHK.TRANS64.TRYWAIT P1, [R18+URZ+0x88], R11 ;  /* 0x0000880b120075a7 */ /* 0x000e64000802017f */
[----:B-1----:R-:W-:Y:S05]  /*54c0*/  @!P1 BRA `(.L_x_97) ;  /* 0x00000014009c9947 */ /* 0x002fea0003800000 */
.L_x_132:
[----:B-1----:R-:W-:Y:S01]  /*54d0*/  PRMT R11, R13, 0x9910, RZ ;  /* 0x000099100d0b7816 */ /* 0x002fe200000000ff */
[----:B0-----:R0:W-:Y:S03]  /*54e0*/  @!P2 SYNCS.ARRIVE.TRANS64 RZ, [R18+URZ], R16 ;  /* 0x0000001012ffa9a7 */ /* 0x0011e6000800003f */
[----:B------:R-:W-:-:S13]  /*54f0*/  ISETP.NE.AND P1, PT, R11, 0x2, PT ;  /* 0x000000020b00780c */ /* 0x000fda0003f25270 */
[----:B0-----:R-:W-:Y:S05]  /*5500*/  @P1 BRA `(.L_x_98) ;  /* 0x0000000000041947 */ /* 0x001fea0003800000 */
[----:B------:R-:W-:Y:S01]  /*5510*/  BPT.TRAP 0x1 ;  /* 0x000000040000795c */ /* 0x000fe20000300000 */
.L_x_98:
[----:B------:R-:W-:Y:S05]  /*5520*/  @P0 BRA `(.L_x_99) ;  /* 0x0000000000040947 */ /* 0x000fea0003800000 */
[----:B------:R-:W-:Y:S01]  /*5530*/  BPT.TRAP 0x1 ;  /* 0x000000040000795c */ /* 0x000fe20000300000 */
.L_x_99:
[--C-:B------:R-:W-:Y:S01]  /*5540*/  IMAD R11, R10, 0x1000, R19.reuse ;  /* 0x000010000a0b7824 */ /* 0x100fe200078e0213 */
[----:B------:R-:W-:Y:S01]  /*5550*/  R2UR UR25, R18 ;  /* 0x00000000121972ca */ /* 0x000fe200000e0000 */
[----:B------:R-:W-:Y:S01]  /*5560*/  VIADD R22, R22, 0xffffffff ;  /* 0xffffffff16167836 */ /* 0x000fe20000000000 */
[----:B------:R-:W-:Y:S01]  /*5570*/  R2UR UR28, R5 ;  /* 0x00000000051c72ca */ /* 0x000fe200000e0000 */
[----:B------:R-:W-:Y:S01]  /*5580*/  UIADD3 UR6, UP0, UR32, 0xf0, URZ ;  /* 0x000000f020067890 */ /* 0x000fe2000ff1e03f */
[----:B------:R-:W-:Y:S01]  /*5590*/  R2UR UR24, R11 ;  /* 0x000000000b1872ca */ /* 0x000fe200000e0000 */
[C-C-:B------:R-:W-:Y:S01]  /*55a0*/  IMAD R11, R10.reuse, 0x400, R19.reuse ;  /* 0x000004000a0b7824 */ /* 0x140fe200078e0213 */
[----:B------:R-:W-:Y:S01]  /*55b0*/  R2UR UR26, R21 ;  /* 0x00000000151a72ca */ /* 0x000fe200000e0000 */
[----:B------:R-:W-:Y:S01]  /*55c0*/  IMAD R19, R10, 0x2000, R19 ;  /* 0x000020000a137824 */ /* 0x000fe200078e0213 */
[----:B------:R-:W-:Y:S01]  /*55d0*/  R2UR UR27, R24 ;  /* 0x00000000181b72ca */ /* 0x000fe200000e0000 */
[----:B------:R-:W-:Y:S01]  /*55e0*/  UIADD3 UR22, UP1, UR32, 0x1f0, URZ ;  /* 0x000001f020167890 */ /* 0x000fe2000ff3e03f */
[----:B------:R-:W-:Y:S01]  /*55f0*/  R2UR UR8, R11 ;  /* 0x000000000b0872ca */ /* 0x000fe200000e0000 */
[----:B------:R-:W-:Y:S01]  /*5600*/  UIADD3 UR34, UP2, UR32, 0x2f0, URZ ;  /* 0x000002f020227890 */ /* 0x000fe2000ff5e03f */
[----:B------:R-:W-:Y:S01]  /*5610*/  R2UR UR16, R19 ;  /* 0x00000000131072ca */ /* 0x000fe200000e0000 */
[----:B------:R-:W-:Y:S01]  /*5620*/  UIADD3.X UR7, URZ, UR33, URZ, UP0, !UPT ;  /* 0x000000213f077290 */ /* 0x000fe200087fe43f */
[----:B------:R-:W-:Y:S01]  /*5630*/  R2UR UR11, R6 ;  /* 0x00000000060b72ca */ /* 0x000fe200000e0000 */
[----:B------:R-:W-:Y:S01]  /*5640*/  UIADD3.X UR23, URZ, UR33, URZ, UP1, !UPT ;  /* 0x000000213f177290 */ /* 0x000fe20008ffe43f */
[----:B------:R-:W-:Y:S01]  /*5650*/  R2UR UR12, R23 ;  /* 0x00000000170c72ca */ /* 0x000fe200000e0000 */
[----:B------:R-:W-:Y:S01]  /*5660*/  UIADD3 UR24, UR24, 0x200, URZ ;  /* 0x0000020018187890 */ /* 0x000fe2000fffe03f */
[----:B------:R-:W-:Y:S01]  /*5670*/  R2UR UR18, R20 ;  /* 0x00000000141272ca */ /* 0x000fe200000e0000 */
[----:B------:R-:W-:Y:S01]  /*5680*/  VIADD R10, R10, 0x1 ;  /* 0x000000010a0a7836 */ /* 0x000fe20000000000 */
[----:B------:R-:W-:Y:S01]  /*5690*/  R2UR UR19, R17 ;  /* 0x00000000111372ca */ /* 0x000fe200000e0000 */
[----:B------:R-:W-:Y:S01]  /*56a0*/  UIADD3.X UR35, URZ, UR33, URZ, UP2, !UPT ;  /* 0x000000213f237290 */ /* 0x000fe200097fe43f */
[----:B------:R-:W-:Y:S01]  /*56b0*/  ISETP.GT.AND P4, PT, R22, 0x1, PT ;  /* 0x000000011600780c */ /* 0x000fe20003f84270 */
[----:B------:R-:W-:Y:S01]  /*56c0*/  UIADD3 UR8, UR8, 0x33200, URZ ;  /* 0x0003320008087890 */ /* 0x000fe2000fffe03f */
[C---:B------:R-:W-:Y:S01]  /*56d0*/  ISETP.NE.AND P1, PT, R10.reuse, 0x11, PT ;  /* 0x000000110a00780c */ /* 0x040fe20003f25270 */
[----:B------:R-:W-:Y:S01]  /*56e0*/  UIADD3 UR16, UR16, 0x11200, URZ ;  /* 0x0001120010107890 */ /* 0x000fe2000fffe03f */
[----:B------:R-:W-:Y:S01]  /*56f0*/  VIADD R23, R23, 0x1 ;  /* 0x0000000117177836 */ /* 0x000fe20000000000 */
[----:B------:R-:W-:Y:S01]  /*5700*/  UMOV UR30, 0x0 ;  /* 0x00000000001e7882 */ /* 0x000fe20000000000 */
[----:B------:R-:W-:Y:S01]  /*5710*/  UMOV UR31, 0x10000000 ;  /* 0x10000000001f7882 */ /* 0x000fe20000000000 */
[----:B------:R-:W-:Y:S01]  /*5720*/  UMOV UR10, URZ ;  /* 0x0000003f000a7c82 */ /* 0x000fe20008000000 */
[----:B------:R-:W-:Y:S01]  /*5730*/  UMOV UR9, UR25 ;  /* 0x0000001900097c82 */ /* 0x000fe20008000000 */
[----:B------:R-:W-:Y:S01]  /*5740*/  UMOV UR13, UR28 ;  /* 0x0000001c000d7c82 */ /* 0x000fe20008000000 */
[----:B------:R0:W-:Y:S01]  /*5750*/  UTMALDG.3D [UR24], [UR6], desc[UR30] ;  /* 0x00001e18060075b4 */ /* 0x0001e20008011000 */
[----:B------:R-:W-:Y:S01]  /*5760*/  UMOV UR17, UR25 ;  /* 0x0000001900117c82 */ /* 0x000fe20008000000 */
[----:B------:R-:W-:Y:S01]  /*5770*/  UMOV UR20, UR28 ;  /* 0x0000001c00147c82 */ /* 0x000fe20008000000 */
[----:B------:R-:W-:Y:S01]  /*5780*/  SEL R11, RZ, 0x1, P1 ;  /* 0x00000001ff0b7807 */ /* 0x000fe20000800000 */
[----:B------:R-:W-:Y:S01]  /*5790*/  VIADD R21, R21, 0x40 ;  /* 0x0000004015157836 */ /* 0x000fe20000000000 */
[----:B------:R-:W-:Y:S01]  /*57a0*/  SEL R10, R10, RZ, P1 ;  /* 0x000000ff0a0a7207 */ /* 0x000fe20000800000 */
[----:B------:R-:W-:Y:S01]  /*57b0*/  VIADD R20, R20, 0x80 ;  /* 0x0000008014147836 */ /* 0x000fe20000000000 */
[----:B------:R-:W-:Y:S01]  /*57c0*/  LOP3.LUT R4, R4, R11, RZ, 0x3c, !PT ;  /* 0x0000000b04047212 */ /* 0x000fe200078e3cff */
[----:B------:R0:W-:Y:S01]  /*57d0*/  UTMALDG.4D [UR8], [UR22], desc[UR30] ;  /* 0x00001e08160075b4 */ /* 0x0001e20008019000 */
[----:B------:R0:W-:Y:S02]  /*57e0*/  UTMALDG.3D [UR16], [UR34], desc[UR30] ;  /* 0x00001e10220075b4 */ /* 0x0001e40008011000 */
[----:B0-----:R-:W-:Y:S05]  /*57f0*/  @P4 BRA `(.L_x_100) ;  /* 0xfffffffc00144947 */ /* 0x001fea000383ffff */
.L_x_96:
[----:B------:R-:W-:Y:S05]  /*5800*/  BSYNC B1 ;  /* 0x0000000000017941 */ /* 0x000fea0003800000 */
.L_x_95:
[----:B------:R-:W-:Y:S01]  /*5810*/  LOP3.LUT P5, RZ, R14, 0xff, RZ, 0xc0, !PT ;  /* 0x000000ff0eff7812 */ /* 0x000fe200078ac0ff */
[----:B------:R-:W-:Y:S01]  /*5820*/  VIADD R6, R15, UR14 ;  /* 0x0000000e0f067c36 */ /* 0x000fe20008000000 */
[----:B------:R-:W-:Y:S01]  /*5830*/  ULDC.64 UR6, c[0x0][0x750] ;  /* 0x0001d40000067ab9 */ /* 0x000fe20000000a00 */
[----:B------:R-:W-:Y:S01]  /*5840*/  IMAD.U32 R11, RZ, RZ, UR14 ;  /* 0x0000000eff0b7e24 */ /* 0x000fe2000f8e00ff */
[----:B------:R-:W-:Y:S01]  /*5850*/  UISETP.GE.U32.AND UP0, UPT, UR14, 0x11, UPT ;  /* 0x000000110e00788c */ /* 0x000fe2000bf06070 */
[----:B------:R-:W-:Y:S01]  /*5860*/  BSSY B1, `(.L_x_101) ;  /* 0x000006b000017945 */ /* 0x000fe20003800000 */
[----:B------:R-:W-:Y:S02]  /*5870*/  ISETP.GT.U32.AND P1, PT, R6, 0x10, PT ;  /* 0x000000100600780c */ /* 0x000fe40003f24070 */
[----:B------:R-:W-:Y:S02]  /*5880*/  PRMT R14, RZ, 0x7610, R14 ;  /* 0x00007610ff0e7816 */ /* 0x000fe4000000000e */
[----:B------:R-:W-:-:S02]  /*5890*/  ISETP.LT.U32.AND P1, PT, R11, 0x11, P1 ;  /* 0x000000110b00780c */ /* 0x000fc40000f21070 */
[----:B------:R-:W-:Y:S01]  /*58a0*/  PLOP3.LUT P4, PT, PT, PT, UP0, 0x80, 0x0 ;  /* 0x000000000000781c */ /* 0x000fe20003f8f008 */
[----:B------:R-:W0:Y:S01]  /*58b0*/  @P5 S2R R5, SR_CgaCtaId ;  /* 0x0000000000055919 */ /* 0x000e220000008800 */
[----:B------:R-:W-:-:S04]  /*58c0*/  @P5 MOV R4, 0x400 ;  /* 0x0000040000045802 */ /* 0x000fc80000000f00 */
[----:B0-----:R-:W-:Y:S01]  /*58d0*/  @P5 LEA R10, R5, R4, 0x18 ;  /* 0x00000004050a5211 */ /* 0x001fe200078ec0ff */
[----:B------:R-:W-:-:S03]  /*58e0*/  IMAD.WIDE.U32 R4, R6, -0xf0f0f0f, RZ ;  /* 0xf0f0f0f106047825 */ /* 0x000fc600078e00ff */
[----:B------:R0:W-:Y:S01]  /*58f0*/  @P5 SYNCS.ARRIVE.TRANS64.A1T0 RZ, [R10+URZ+0x148], RZ ;  /* 0x000148ff0aff59a7 */ /* 0x0001e2000810003f */
[----:B------:R-:W-:Y:S01]  /*5900*/  IADD3 R2, P5, R2, R8, RZ ;  /* 0x0000000802027210 */ /* 0x000fe20007fbe0ff */
[----:B------:R-:W-:Y:S01]  /*5910*/  IMAD.MOV.U32 R4, RZ, RZ, -0x1 ;  /* 0xffffffffff047424 */ /* 0x000fe200078e00ff */
[----:B------:R-:W-:Y:S02]  /*5920*/  SHF.R.U32.HI R11, RZ, 0x4, R5 ;  /* 0x00000004ff0b7819 */ /* 0x000fe40000011605 */
[----:B------:R-:W-:Y:S01]  /*5930*/  SEL R5, RZ, 0x1, !P1 ;  /* 0x00000001ff057807 */ /* 0x000fe20004800000 */
[----:B------:R-:W-:Y:S01]  /*5940*/  IMAD.X R3, R3, 0x1, R0, P5 ;  /* 0x0000000103037824 */ /* 0x000fe200028e0600 */
[----:B------:R-:W-:Y:S01]  /*5950*/  ISETP.GE.U32.AND P1, PT, R2, UR6, PT ;  /* 0x0000000602007c0c */ /* 0x000fe2000bf26070 */
[----:B------:R-:W-:Y:S01]  /*5960*/  IMAD R15, R11, -0x11, R6 ;  /* 0xffffffef0b0f7824 */ /* 0x000fe200078e0206 */
[----:B------:R-:W-:Y:S01]  /*5970*/  LOP3.LUT R12, R12, R5, RZ, 0x3c, !PT ;  /* 0x000000050c0c7212 */ /* 0x000fe200078e3cff */
[----:B------:R-:W-:Y:S01]  /*5980*/  IMAD.MOV.U32 R6, RZ, RZ, -0x1 ;  /* 0xffffffffff067424 */ /* 0x000fe200078e00ff */
[----:B------:R-:W-:Y:S01]  /*5990*/  ISETP.GE.U32.AND.EX P1, PT, R3, UR7, PT, P1 ;  /* 0x0000000703007c0c */ /* 0x000fe2000bf26110 */
[----:B------:R-:W-:Y:S01]  /*59a0*/  IMAD.MOV.U32 R5, RZ, RZ, -0x1 ;  /* 0xffffffffff057424 */ /* 0x000fe200078e00ff */
[----:B------:R-:W-:-:S02]  /*59b0*/  @P4 LOP3.LUT R12, R12, 0x1, R11, 0x78, !PT ;  /* 0x000000010c0c4812 */ /* 0x000fc400078e780b */
[----:B0-----:R-:W-:-:S09]  /*59c0*/  PRMT R10, RZ, 0x7610, R10 ;  /* 0x00007610ff0a7816 */ /* 0x001fd2000000000a */
[----:B------:R-:W-:Y:S05]  /*59d0*/  @P1 BRA `(.L_x_102) ;  /* 0x00000004004c1947 */ /* 0x000fea0003800000 */
[----:B------:R-:W0:Y:S01]  /*59e0*/  S2R R17, SR_CTAID.X ;  /* 0x0000000000117919 */ /* 0x000e220000002500 */
[----:B------:R-:W-:Y:S01]  /*59f0*/  ULDC.64 UR6, c[0x0][0x728] ;  /* 0x0001ca0000067ab9 */ /* 0x000fe20000000a00 */
[----:B------:R-:W1:Y:S01]  /*5a00*/  LDC R18, c[0x0][0x144] ;  /* 0x00005100ff127b82 */ /* 0x000e620000000800 */
[----:B------:R-:W-:Y:S01]  /*5a10*/  ISETP.NE.U32.AND P1, PT, RZ, UR6, PT ;  /* 0x00000006ff007c0c */ /* 0x000fe2000bf25070 */
[----:B------:R-:W2:Y:S01]  /*5a20*/  S2R R6, SR_CTAID.Y ;  /* 0x0000000000067919 */ /* 0x000ea20000002600 */
[----:B------:R-:W-:Y:S01]  /*5a30*/  ULDC UR8, c[0x0][0x150] ;  /* 0x0000540000087ab9 */ /* 0x000fe20000000800 */
[----:B------:R-:W-:Y:S01]  /*5a40*/  ULDC UR9, c[0x0][0x730] ;  /* 0x0001cc0000097ab9 */ /* 0x000fe20000000800 */
[----:B------:R-:W-:Y:S01]  /*5a50*/  ISETP.NE.AND.EX P1, PT, RZ, UR7, PT, P1 ;  /* 0x00000007ff007c0c */ /* 0x000fe2000bf25310 */
[----:B------:R-:W-:Y:S01]  /*5a60*/  IMAD.MOV.U32 R4, RZ, RZ, R2 ;  /* 0x000000ffff047224 */ /* 0x000fe200078e0002 */
[----:B0-----:R-:W-:-:S05]  /*5a70*/  I2FP.F32.U32 R5, R17 ;  /* 0x0000001100057245 */ /* 0x001fca0000201000 */
[----:B------:R-:W-:Y:S01]  /*5a80*/  FMUL R20, R5, UR8 ;  /* 0x0000000805147c20 */ /* 0x000fe20008400000 */
[----:B------:R-:W-:-:S05]  /*5a90*/  IMAD.MOV.U32 R5, RZ, RZ, R3 ;  /* 0x000000ffff057224 */ /* 0x000fca00078e0003 */
[----:B--2---:R-:W-:Y:S05]  /*5aa0*/  @!P1 BRA `(.L_x_103) ;  /* 0x0000000000289947 */ /* 0x004fea0003800000 */
[----:B------:R-:W-:Y:S02]  /*5ab0*/  ULDC UR8, c[0x0][0x734] ;  /* 0x0001cd0000087ab9 */ /* 0x000fe40000000800 */
[----:B------:R-:W-:-:S05]  /*5ac0*/  IADD3 R5, P1, R2, UR8, RZ ;  /* 0x0000000802057c10 */ /* 0x000fca000ff3e0ff */
[----:B------:R-:W-:-:S04]  /*5ad0*/  IMAD.X R19, RZ, RZ, R3, P1 ;  /* 0x000000ffff137224 */ /* 0x000fc800008e0603 */
[----:B------:R-:W-:-:S04]  /*5ae0*/  IMAD.WIDE.U32 R10, R19, UR6, RZ ;  /* 0x00000006130a7c25 */ /* 0x000fc8000f8e00ff */
[----:B------:R-:W-:-:S04]  /*5af0*/  IMAD.WIDE.U32 R10, P1, R5, UR7, R10 ;  /* 0x00000007050a7c25 */ /* 0x000fc8000f82000a */
[----:B------:R-:W-:-:S04]  /*5b00*/  IMAD.WIDE.U32 R4, R5, UR6, RZ ;  /* 0x0000000605047c25 */ /* 0x000fc8000f8e00ff */
[----:B------:R-:W-:Y:S01]  /*5b10*/  IMAD.MOV.U32 R4, RZ, RZ, R11 ;  /* 0x000000ffff047224 */ /* 0x000fe200078e000b */
[----:B------:R-:W-:Y:S01]  /*5b20*/  IADD3 RZ, P4, R5, R10, RZ ;  /* 0x0000000a05ff7210 */ /* 0x000fe20007f9e0ff */
[----:B------:R-:W-:-:S04]  /*5b30*/  IMAD.X R5, RZ, RZ, RZ, P1 ;  /* 0x000000ffff057224 */ /* 0x000fc800008e06ff */
[----:B------:R-:W-:-:S08]  /*5b40*/  IMAD.WIDE.U32.X R4, R19, UR7, R4, P4 ;  /* 0x0000000713047c25 */ /* 0x000fd0000a0e0404 */
.L_x_103:
[--C-:B------:R-:W-:Y:S01]  /*5b50*/  SHF.R.U64 R16, R4, UR9, R5.reuse ;  /* 0x0000000904107c19 */ /* 0x100fe20008001205 */
[----:B------:R-:W0:Y:S01]  /*5b60*/  F2I.U32.TRUNC.NTZ R20, R20 ;  /* 0x0000001400147305 */ /* 0x000e22000020f000 */
[----:B------:R-:W-:Y:S01]  /*5b70*/  SHF.R.U32.HI R4, RZ, UR9, R5 ;  /* 0x00000009ff047c19 */ /* 0x000fe20008011605 */
[----:B------:R-:W-:Y:S01]  /*5b80*/  ULDC.64 UR6, c[0x0][0x720] ;  /* 0x0001c80000067ab9 */ /* 0x000fe20000000a00 */
[----:B------:R-:W-:Y:S01]  /*5b90*/  IADD3 R11, P1, RZ, -R16, RZ ;  /* 0x80000010ff0b7210 */ /* 0x000fe20007f3e0ff */
[----:B------:R-:W-:Y:S01]  /*5ba0*/  ULDC.64 UR8, c[0x0][0x740] ;  /* 0x0001d00000087ab9 */ /* 0x000fe20000000a00 */
[----:B------:R-:W2:Y:S03]  /*5bb0*/  LDC R21, c[0x0][0x148] ;  /* 0x00005200ff157b82 */ /* 0x000ea60000000800 */
[----:B------:R-:W-:Y:S01]  /*5bc0*/  IMAD.X R4, RZ, RZ, ~R4, P1 ;  /* 0x000000ffff047224 */ /* 0x000fe200008e0e04 */
[----:B------:R-:W-:-:S03]  /*5bd0*/  ISETP.NE.U32.AND P1, PT, RZ, UR8, PT ;  /* 0x00000008ff007c0c */ /* 0x000fc6000bf25070 */
[----:B------:R-:W-:Y:S01]  /*5be0*/  IMAD R10, R4, UR6, RZ ;  /* 0x00000006040a7c24 */ /* 0x000fe2000f8e02ff */
[----:B------:R-:W-:Y:S01]  /*5bf0*/  ISETP.NE.AND.EX P1, PT, RZ, UR9, PT, P1 ;  /* 0x00000009ff007c0c */ /* 0x000fe2000bf25310 */
[----:B------:R-:W-:Y:S01]  /*5c00*/  IMAD.WIDE.U32 R4, R11, UR6, R2 ;  /* 0x000000060b047c25 */ /* 0x000fe2000f8e0002 */
[----:B------:R-:W-:-:S03]  /*5c10*/  ULDC UR6, c[0x0][0x718] ;  /* 0x0001c60000067ab9 */ /* 0x000fc60000000800 */
[----:B------:R-:W-:Y:S01]  /*5c20*/  IMAD R11, R11, UR7, R10 ;  /* 0x000000070b0b7c24 */ /* 0x000fe2000f8e020a */
[----:B------:R-:W-:Y:S01]  /*5c30*/  ULDC UR7, c[0x0][0x154] ;  /* 0x0000550000077ab9 */ /* 0x000fe20000000800 */
[----:B0-----:R-:W-:Y:S02]  /*5c40*/  IMAD.MOV R10, RZ, RZ, -R20 ;  /* 0x000000ffff0a7224 */ /* 0x001fe400078e0a14 */
[----:B------:R-:W-:Y:S02]  /*5c50*/  IMAD.IADD R5, R5, 0x1, R11 ;  /* 0x0000000105057824 */ /* 0x000fe400078e020b */
[----:B-1----:R-:W-:Y:S01]  /*5c60*/  IMAD R17, R18, R10, R17 ;  /* 0x0000000a12117224 */ /* 0x002fe200078e0211 */
[----:B------:R-:W-:Y:S02]  /*5c70*/  I2FP.F32.U32 R10, R6 ;  /* 0x00000006000a7245 */ /* 0x000fe40000201000 */
[--C-:B------:R-:W-:Y:S02]  /*5c80*/  SHF.R.U64 R18, R4, UR6, R5.reuse ;  /* 0x0000000604127c19 */ /* 0x100fe40008001205 */
[----:B------:R-:W-:Y:S01]  /*5c90*/  SHF.R.U32.HI R5, RZ, UR6, R5 ;  /* 0x00000006ff057c19 */ /* 0x000fe20008011605 */
[----:B------:R-:W-:Y:S01]  /*5ca0*/  FMUL R10, R10, UR7 ;  /* 0x000000070a0a7c20 */ /* 0x000fe20008400000 */
[----:B------:R-:W-:-:S02]  /*5cb0*/  ULDC UR6, c[0x0][0x708] ;  /* 0x0001c20000067ab9 */ /* 0x000fc40000000800 */
[--C-:B------:R-:W-:Y:S01]  /*5cc0*/  SHF.R.U64 R20, R18, UR6, R5.reuse ;  /* 0x0000000612147c19 */ /* 0x100fe20008001205 */
[----:B------:R0:W1:Y:S01]  /*5cd0*/  F2I.U32.TRUNC.NTZ R22, R10 ;  /* 0x0000000a00167305 */ /* 0x000062000020f000 */
[----:B------:R-:W-:Y:S01]  /*5ce0*/  SHF.R.U32.HI R5, RZ, UR6, R5 ;  /* 0x00000006ff057c19 */ /* 0x000fe20008011605 */
[----:B------:R-:W-:-:S03]  /*5cf0*/  ULDC UR6, c[0x0][0x758] ;  /* 0x0001d60000067ab9 */ /* 0x000fc60000000800 */
[--C-:B------:R-:W-:Y:S02]  /*5d00*/  SHF.R.U64 R19, R20, UR6, R5.reuse ;  /* 0x0000000614137c19 */ /* 0x100fe40008001205 */
[----:B------:R-:W-:-:S03]  /*5d10*/  SHF.R.U32.HI R23, RZ, UR6, R5 ;  /* 0x00000006ff177c19 */ /* 0x000fc60008011605 */
[----:B------:R-:W-:Y:S02]  /*5d20*/  IMAD.MOV.U32 R4, RZ, RZ, R19 ;  /* 0x000000ffff047224 */ /* 0x000fe400078e0013 */
[----:B------:R-:W-:Y:S01]  /*5d30*/  IMAD.MOV.U32 R5, RZ, RZ, R23 ;  /* 0x000000ffff057224 */ /* 0x000fe200078e0017 */
[----:B0-----:R-:W-:Y:S06]  /*5d40*/  @!P1 BRA `(.L_x_104) ;  /* 0x0000000000289947 */ /* 0x001fec0003800000 */
        /* <DEDUP_REMOVED lines=10> */
.L_x_104:
[----:B------:R-:W-:Y:S01]  /*5df0*/  ULDC UR6, c[0x0][0x748] ;  /* 0x0001d20000067ab9 */ /* 0x000fe20000000800 */
[----:B-1----:R-:W-:Y:S01]  /*5e00*/  IMAD.MOV R22, RZ, RZ, -R22 ;  /* 0x000000ffff167224 */ /* 0x002fe200078e0a16 */
[----:B------:R-:W-:Y:S01]  /*5e10*/  SHF.R.U64 R5, R4, UR6, R5 ;  /* 0x0000000604057c19 */ /* 0x000fe20008001205 */
[----:B------:R-:W-:Y:S01]  /*5e20*/  ULDC UR6, c[0x0][0x738] ;  /* 0x0001ce0000067ab9 */ /* 0x000fe20000000800 */
[----:B------:R-:W-:Y:S01]  /*5e30*/  LOP3.LUT R4, R20, UR5, RZ, 0xc0, !PT ;  /* 0x0000000514047c12 */ /* 0x000fe2000f8ec0ff */
[----:B--2---:R-:W-:Y:S01]  /*5e40*/  @P3 IMAD R17, R21, R22, R6 ;  /* 0x0000001615113224 */ /* 0x004fe200078e0206 */
[----:B------:R-:W-:Y:S01]  /*5e50*/  LOP3.LUT R18, R18, UR4, RZ, 0xc0, !PT ;  /* 0x0000000412127c12 */ /* 0x000fe2000f8ec0ff */
[----:B------:R-:W-:Y:S01]  /*5e60*/  IMAD.MOV R6, RZ, RZ, -R5 ;  /* 0x000000ffff067224 */ /* 0x000fe200078e0a05 */
[----:B------:R-:W-:Y:S01]  /*5e70*/  ULDC UR7, c[0x0][0x710] ;  /* 0x0001c40000077ab9 */ /* 0x000fe20000000800 */
[----:B------:R-:W-:Y:S02]  /*5e80*/  IMAD R4, R5, UR15, R4 ;  /* 0x0000000f05047c24 */ /* 0x000fe4000f8e0204 */
[----:B------:R-:W-:Y:S01]  /*5e90*/  IMAD R19, R6, UR6, R19 ;  /* 0x0000000606137c24 */ /* 0x000fe2000f8e0213 */
[----:B------:R-:W-:Y:S01]  /*5ea0*/  ULDC UR6, c[0x0][0x700] ;  /* 0x0001c00000067ab9 */ /* 0x000fe20000000800 */
[----:B------:R-:W-:-:S02]  /*5eb0*/  IMAD R17, R4, UR7, R17 ;  /* 0x0000000704117c24 */ /* 0x000fc4000f8e0211 */
[----:B------:R-:W-:Y:S02]  /*5ec0*/  IMAD R6, R19, UR6, R18 ;  /* 0x0000000613067c24 */ /* 0x000fe4000f8e0212 */
[----:B------:R-:W-:Y:S02]  /*5ed0*/  IMAD.MOV.U32 R10, RZ, RZ, 0x1 ;  /* 0x00000001ff0a7424 */ /* 0x000fe400078e00ff */
[----:B------:R-:W-:Y:S01]  /*5ee0*/  IMAD.MOV.U32 R5, RZ, RZ, R16 ;  /* 0x000000ffff057224 */ /* 0x000fe200078e0010 */
[----:B------:R-:W-:Y:S02]  /*5ef0*/  SEL R4, R6, R17, !P3 ;  /* 0x0000001106047207 */ /* 0x000fe40005800000 */
[----:B------:R-:W-:-:S07]  /*5f00*/  SEL R6, R17, R6, !P3 ;  /* 0x0000000611067207 */ /* 0x000fce0005800000 */
.L_x_102:
[----:B------:R-:W-:Y:S05]  /*5f10*/  BSYNC B1 ;  /* 0x0000000000017941 */ /* 0x000fea0003800000 */
.L_x_101:
[----:B------:R-:W-:-:S13]  /*5f20*/  LOP3.LUT P1, RZ, R10, 0xff, RZ, 0xc0, !PT ;  /* 0x000000ff0aff7812 */ /* 0x000fda000782c0ff */
[----:B------:R-:W-:Y:S05]  /*5f30*/  @P1 BRA `(.L_x_105) ;  /* 0xfffffff4000c1947 */ /* 0x000fea000383ffff */
[----:B------:R-:W-:Y:S05]  /*5f40*/  BSYNC B0 ;  /* 0x0000000000007941 */ /* 0x000fea0003800000 */
.L_x_93:
[----:B------:R-:W-:-:S03]  /*5f50*/  UMOV UR6, 0xffffffff ;  /* 0xffffffff00067882 */ /* 0x000fc60000000000 */
[----:B------:R-:W-:Y:S05]  /*5f60*/  BRA.DIV UR6, `(.L_x_106) ;  /* 0x0000000e06087947 */ /* 0x000fea000b800000 */
[----:B------:R-:W-:-:S13]  /*5f70*/  ELECT P0, URZ, PT ;  /* 0x00000000003f782f */ /* 0x000fda0003800000 */
.L_x_135:
[----:B------:R-:W-:Y:S04]  /*5f80*/  BSSY B0, `(.L_x_107) ;  /* 0x00000a0000007945 */ /* 0x000fe80003800000 */
[----:B------:R-:W-:Y:S05]  /*5f90*/  @!P0 BRA `(.L_x_108) ;  /* 0x0000000800788947 */ /* 0x000fea0003800000 */
[----:B------:R-:W-:-:S04]  /*5fa0*/  LOP3.LUT R7, R7, 0x2, RZ, 0xfc, !PT ;  /* 0x0000000207077812 */ /* 0x000fc800078efcff */
[----:B------:R-:W-:-:S13]  /*5fb0*/  ISETP.NE.AND P0, PT, R7, 0x3, PT ;  /* 0x000000030700780c */ /* 0x000fda0003f05270 */
[----:B------:R-:W-:Y:S05]  /*5fc0*/  @!P0 BRA `(.L_x_109) ;  /* 0x0000000000048947 */ /* 0x000fea0003800000 */
[----:B------:R-:W-:Y:S01]  /*5fd0*/  BPT.TRAP 0x1 ;  /* 0x000000040000795c */ /* 0x000fe20000300000 */
.L_x_109:
[----:B------:R-:W0:Y:S01]  /*5fe0*/  S2R R3, SR_CgaCtaId ;  /* 0x0000000000037919 */ /* 0x000e220000008800 */
[----:B------:R-:W-:Y:S02]  /*5ff0*/  MOV R0, 0x400 ;  /* 0x0000040000007802 */ /* 0x000fe40000000f00 */
[----:B------:R-:W-:Y:S02]  /*6000*/  SHF.L.U32 R2, R12, 0x1f, RZ ;  /* 0x0000001f0c027819 */ /* 0x000fe400000006ff */
[----:B0-----:R-:W-:-:S05]  /*6010*/  LEA R0, R3, R0, 0x18 ;  /* 0x0000000003007211 */ /* 0x001fca00078ec0ff */
[----:B------:R-:W-:-:S04]  /*6020*/  VIADD R0, R0, 0x88 ;  /* 0x0000008800007836 */ /* 0x000fc80000000000 */
[C---:B------:R-:W-:Y:S02]  /*6030*/  IMAD R5, R15.reuse, 0x8, R0 ;  /* 0x000000080f057824 */ /* 0x040fe400078e0200 */
[----:B------:R-:W-:Y:S02]  /*6040*/  VIADD R15, R15, 0x1 ;  /* 0x000000010f0f7836 */ /* 0x000fe40000000000 */
[----:B------:R-:W0:Y:S03]  /*6050*/  SYNCS.PHASECHK.TRANS64.TRYWAIT P0, [R5+URZ], R2 ;  /* 0x00000002050075a7 */ /* 0x000e26000800017f */
[----:B------:R-:W-:-:S04]  /*6060*/  ISETP.NE.AND P1, PT, R15, 0x11, PT ;  /* 0x000000110f00780c */ /* 0x000fc80003f25270 */
[----:B------:R-:W-:Y:S02]  /*6070*/  SEL R3, RZ, 0x1, P1 ;  /* 0x00000001ff037807 */ /* 0x000fe40000800000 */
[----:B------:R-:W-:Y:S02]  /*6080*/  SEL R15, R15, RZ, P1 ;  /* 0x000000ff0f0f7207 */ /* 0x000fe40000800000 */
[----:B------:R-:W-:-:S03]  /*6090*/  LOP3.LUT R12, R12, R3, RZ, 0x3c, !PT ;  /* 0x000000030c0c7212 */ /* 0x000fc600078e3cff */
[----:B------:R-:W-:Y:S01]  /*60a0*/  IMAD R7, R15, 0x8, R0 ;  /* 0x000000080f077824 */ /* 0x000fe200078e0200 */
[----:B------:R-:W-:Y:S01]  /*60b0*/  SHF.L.U32 R4, R12, 0x1f, RZ ;  /* 0x0000001f0c047819 */ /* 0x000fe200000006ff */
[----:B0-----:R-:W-:Y:S06]  /*60c0*/  @!P0 BRA `(.L_x_110) ;  /* 0x0000000800d48947 */ /* 0x001fec0003800000 */
.L_x_136:
[----:B------:R-:W1:Y:S01]  /*60d0*/  SYNCS.PHASECHK.TRANS64.TRYWAIT P0, [R7+URZ], R4 ;  /* 0x00000004070075a7 */ /* 0x000e62000800017f */
[----:B0-----:R-:W-:-:S05]  /*60e0*/  VIADD R2, R15, 0x1 ;  /* 0x000000010f027836 */ /* 0x001fca0000000000 */
[----:B------:R-:W-:-:S04]  /*60f0*/  ISETP.NE.AND P1, PT, R2, 0x11, PT ;  /* 0x000000110200780c */ /* 0x000fc80003f25270 */
[----:B------:R-:W-:Y:S02]  /*6100*/  SEL R3, RZ, 0x1, P1 ;  /* 0x00000001ff037807 */ /* 0x000fe40000800000 */
[----:B------:R-:W-:Y:S02]  /*6110*/  SEL R9, R2, RZ, P1 ;  /* 0x000000ff02097207 */ /* 0x000fe40000800000 */
[----:B------:R-:W-:-:S03]  /*6120*/  LOP3.LUT R12, R12, R3, RZ, 0x3c, !PT ;  /* 0x000000030c0c7212 */ /* 0x000fc600078e3cff */
[----:B------:R-:W-:Y:S01]  /*6130*/  IMAD R6, R9, 0x8, R0 ;  /* 0x0000000809067824 */ /* 0x000fe200078e0200 */
[----:B------:R-:W-:Y:S01]  /*6140*/  SHF.L.U32 R5, R12, 0x1f, RZ ;  /* 0x0000001f0c057819 */ /* 0x000fe200000006ff */
[----:B-1----:R-:W-:Y:S06]  /*6150*/  @!P0 BRA `(.L_x_111) ;  /* 0x0000000800c48947 */ /* 0x002fec0003800000 */
.L_x_137:
[----:B------:R-:W1:Y:S01]  /*6160*/  SYNCS.PHASECHK.TRANS64.TRYWAIT P0, [R6+URZ], R5 ;  /* 0x00000005060075a7 */ /* 0x000e62000800017f */
[----:B------:R-:W-:-:S05]  /*6170*/  VIADD R2, R9, 0x1 ;  /* 0x0000000109027836 */ /* 0x000fca0000000000 */
[----:B------:R-:W-:-:S04]  /*6180*/  ISETP.NE.AND P1, PT, R2, 0x11, PT ;  /* 0x000000110200780c */ /* 0x000fc80003f25270 */
[----:B------:R-:W-:Y:S02]  /*6190*/  SEL R3, RZ, 0x1, P1 ;  /* 0x00000001ff037807 */ /* 0x000fe40000800000 */
[----:B0-----:R-:W-:Y:S02]  /*61a0*/  SEL R7, R2, RZ, P1 ;  /* 0x000000ff02077207 */ /* 0x001fe40000800000 */
[----:B------:R-:W-:-:S03]  /*61b0*/  LOP3.LUT R12, R12, R3, RZ, 0x3c, !PT ;  /* 0x000000030c0c7212 */ /* 0x000fc600078e3cff */
[----:B------:R-:W-:Y:S01]  /*61c0*/  IMAD R9, R7, 0x8, R0 ;  /* 0x0000000807097824 */ /* 0x000fe200078e0200 */
[----:B------:R-:W-:Y:S01]  /*61d0*/  SHF.L.U32 R4, R12, 0x1f, RZ ;  /* 0x0000001f0c047819 */ /* 0x000fe200000006ff */
[----:B-1----:R-:W-:Y:S06]  /*61e0*/  @!P0 BRA `(.L_x_112) ;  /* 0x0000000800b48947 */ /* 0x002fec0003800000 */
.L_x_138:
[----:B------:R-:W1:Y:S01]  /*61f0*/  SYNCS.PHASECHK.TRANS64.TRYWAIT P0, [R9+URZ], R4 ;  /* 0x00000004090075a7 */ /* 0x000e62000800017f */
[----:B------:R-:W-:-:S05]  /*6200*/  VIADD R2, R7, 0x1 ;  /* 0x0000000107027836 */ /* 0x000fca0000000000 */
[----:B------:R-:W-:-:S04]  /*6210*/  ISETP.NE.AND P1, PT, R2, 0x11, PT ;  /* 0x000000110200780c */ /* 0x000fc80003f25270 */
[----:B------:R-:W-:Y:S02]  /*6220*/  SEL R3, RZ, 0x1, P1 ;  /* 0x00000001ff037807 */ /* 0x000fe40000800000 */
[----:B------:R-:W-:Y:S02]  /*6230*/  SEL R7, R2, RZ, P1 ;  /* 0x000000ff02077207 */ /* 0x000fe40000800000 */
[----:B------:R-:W-:-:S03]  /*6240*/  LOP3.LUT R12, R12, R3, RZ, 0x3c, !PT ;  /* 0x000000030c0c7212 */ /* 0x000fc600078e3cff */
[----:B0-----:R-:W-:Y:S01]  /*6250*/  IMAD R6, R7, 0x8, R0 ;  /* 0x0000000807067824 */ /* 0x001fe200078e0200 */
[----:B------:R-:W-:Y:S01]  /*6260*/  SHF.L.U32 R5, R12, 0x1f, RZ ;  /* 0x0000001f0c057819 */ /* 0x000fe200000006ff */
[----:B-1----:R-:W-:Y:S06]  /*6270*/  @!P0 BRA `(.L_x_113) ;  /* 0x0000000800a48947 */ /* 0x002fec0003800000 */
.L_x_139:
        /* <DEDUP_REMOVED lines=9> */
.L_x_140:
        /* <DEDUP_REMOVED lines=9> */
.L_x_141:
        /* <DEDUP_REMOVED lines=9> */
.L_x_142:
        /* <DEDUP_REMOVED lines=9> */
.L_x_143:
        /* <DEDUP_REMOVED lines=9> */
.L_x_144:
        /* <DEDUP_REMOVED lines=9> */
.L_x_145:
        /* <DEDUP_REMOVED lines=9> */
.L_x_146:
        /* <DEDUP_REMOVED lines=9> */
.L_x_147:
        /* <DEDUP_REMOVED lines=9> */
.L_x_148:
[----:B------:R-:W1:Y:S01]  /*6790*/  SYNCS.PHASECHK.TRANS64.TRYWAIT P0, [R9+URZ], R4 ;  /* 0x00000004090075a7 */ /* 0x000e62000800017f */
[----:B------:R-:W-:-:S05]  /*67a0*/  VIADD R2, R7, 0x1 ;  /* 0x0000000107027836 */ /* 0x000fca0000000000 */
[----:B------:R-:W-:-:S04]  /*67b0*/  ISETP.NE.AND P1, PT, R2, 0x11, PT ;  /* 0x000000110200780c */ /* 0x000fc80003f25270 */
[----:B------:R-:W-:Y:S02]  /*67c0*/  SEL R3, RZ, 0x1, P1 ;  /* 0x00000001ff037807 */ /* 0x000fe40000800000 */
[----:B------:R-:W-:Y:S02]  /*67d0*/  SEL R7, R2, RZ, P1 ;  /* 0x000000ff02077207 */ /* 0x000fe40000800000 */
[----:B------:R-:W-:-:S03]  /*67e0*/  LOP3.LUT R12, R12, R3, RZ, 0x3c, !PT ;  /* 0x000000030c0c7212 */ /* 0x000fc600078e3cff */
[----:B------:R-:W-:Y:S01]  /*67f0*/  IMAD R8, R7, 0x8, R0 ;  /* 0x0000000807087824 */ /* 0x000fe200078e0200 */
[----:B0-----:R-:W-:Y:S01]  /*6800*/  SHF.L.U32 R5, R12, 0x1f, RZ ;  /* 0x0000001f0c057819 */ /* 0x001fe200000006ff */
[----:B-1----:R-:W-:Y:S06]  /*6810*/  @!P0 BRA `(.L_x_123) ;  /* 0x0000000800048947 */ /* 0x002fec0003800000 */
.L_x_149:
[----:B------:R-:W1:Y:S01]  /*6820*/  SYNCS.PHASECHK.TRANS64.TRYWAIT P0, [R8+URZ], R5 ;  /* 0x00000005080075a7 */ /* 0x000e62000800017f */
[----:B------:R-:W-:-:S05]  /*6830*/  VIADD R2, R7, 0x1 ;  /* 0x0000000107027836 */ /* 0x000fca0000000000 */
[----:B------:R-:W-:-:S04]  /*6840*/  ISETP.NE.AND P1, PT, R2, 0x11, PT ;  /* 0x000000110200780c */ /* 0x000fc80003f25270 */
[----:B------:R-:W-:Y:S02]  /*6850*/  SEL R3, RZ, 0x1, P1 ;  /* 0x00000001ff037807 */ /* 0x000fe40000800000 */
[----:B------:R-:W-:Y:S02]  /*6860*/  SEL R7, R2, RZ, P1 ;  /* 0x000000ff02077207 */ /* 0x000fe40000800000 */
[----:B0-----:R-:W-:-:S03]  /*6870*/  LOP3.LUT R9, R12, R3, RZ, 0x3c, !PT ;  /* 0x000000030c097212 */ /* 0x001fc600078e3cff */
[----:B------:R-:W-:Y:S01]  /*6880*/  IMAD R11, R7, 0x8, R0 ;  /* 0x00000008070b7824 */ /* 0x000fe200078e0200 */
[----:B------:R-:W-:Y:S01]  /*6890*/  SHF.L.U32 R6, R9, 0x1f, RZ ;  /* 0x0000001f09067819 */ /* 0x000fe200000006ff */
[----:B-1----:R-:W-:Y:S06]  /*68a0*/  @!P0 BRA `(.L_x_124) ;  /* 0x0000000400f48947 */ /* 0x002fec0003800000 */
.L_x_150:
[----:B------:R-:W1:Y:S01]  /*68b0*/  SYNCS.PHASECHK.TRANS64.TRYWAIT P0, [R11+URZ], R6 ;  /* 0x000000060b0075a7 */ /* 0x000e62000800017f */
[----:B------:R-:W-:-:S05]  /*68c0*/  VIADD R2, R7, 0x1 ;  /* 0x0000000107027836 */ /* 0x000fca0000000000 */
[----:B------:R-:W-:-:S04]  /*68d0*/  ISETP.NE.AND P1, PT, R2, 0x11, PT ;  /* 0x000000110200780c */ /* 0x000fc80003f25270 */
[----:B------:R-:W-:Y:S02]  /*68e0*/  SEL R4, RZ, 0x1, P1 ;  /* 0x00000001ff047807 */ /* 0x000fe40000800000 */
[----:B------:R-:W-:Y:S02]  /*68f0*/  SEL R3, R2, RZ, P1 ;  /* 0x000000ff02037207 */ /* 0x000fe40000800000 */
[----:B------:R-:W-:Y:S01]  /*6900*/  LOP3.LUT R4, R9, R4, RZ, 0x3c, !PT ;  /* 0x0000000409047212 */ /* 0x000fe200078e3cff */
[----:B-1----:R-:W-:Y:S06]  /*6910*/  @!P0 BRA `(.L_x_125) ;  /* 0x0000000400ec8947 */ /* 0x002fec0003800000 */
.L_x_151:
[----:B------:R-:W-:Y:S01]  /*6920*/  IMAD R3, R3, 0x8, R0 ;  /* 0x0000000803037824 */ /* 0x000fe200078e0200 */
[----:B------:R-:W-:-:S07]  /*6930*/  SHF.L.U32 R0, R4, 0x1f, RZ ;  /* 0x0000001f04007819 */ /* 0x000fce00000006ff */
.L_x_126:
[----:B--2---:R2:W3:Y:S02]  /*6940*/  SYNCS.PHASECHK.TRANS64.TRYWAIT P0, [R3+URZ], R0 ;  /* 0x00000000030075a7 */ /* 0x0044e4000800017f */
[----:B---3--:R-:W-:Y:S05]  /*6950*/  @!P0 NANOSLEEP.SYNCS 0x989680 ;  /* 0x009896800000895d */ /* 0x008fea0003900000 */
[----:B------:R-:W3:Y:S02]  /*6960*/  @!P0 SYNCS.PHASECHK.TRANS64 P0, [R3+URZ], R0 ;  /* 0x00000000030085a7 */ /* 0x000ee4000800007f */
[----:B---3--:R-:W-:Y:S05]  /*6970*/  @!P0 BRA `(.L_x_126) ;  /* 0xfffffffc00f08947 */ /* 0x008fea000383ffff */
.L_x_108:
[----:B------:R-:W-:Y:S05]  /*6980*/  BSYNC B0 ;  /* 0x0000000000007941 */ /* 0x000fea0003800000 */
.L_x_107:
[----:B------:R-:W-:Y:S05]  /*6990*/  EXIT ;  /* 0x000000000000794d */ /* 0x000fea0003800000 */
.L_x_16:
[----:B0-----:R-:W-:-:S04]  /*69a0*/  IMAD.U32 R21, RZ, RZ, UR13 ;  /* 0x0000000dff157e24 */ /* 0x001fc8000f8e00ff */
[----:B------:R0:W1:Y:S03]  /*69b0*/  SYNCS.PHASECHK.TRANS64.TRYWAIT P0, [R21+URZ+-0x8], R18 ;  /* 0xfffff812150075a7 */ /* 0x000066000800017f */
[----:B-1----:R-:W-:Y:S05]  /*69c0*/  @!P0 NANOSLEEP.SYNCS 0x989680 ;  /* 0x009896800000895d */ /* 0x002fea0003900000 */
[----:B------:R-:W1:Y:S02]  /*69d0*/  @!P0 SYNCS.PHASECHK.TRANS64 P0, [R21+URZ+-0x8], R18 ;  /* 0xfffff812150085a7 */ /* 0x000e64000800007f */
[----:B-1----:R-:W-:Y:S05]  /*69e0*/  @!P0 BRA `(.L_x_16) ;  /* 0xfffffffc00ec8947 */ /* 0x002fea000383ffff */
[----:B------:R-:W-:Y:S05]  /*69f0*/  BRA `(.L_x_127) ;  /* 0xffffffac00587947 */ /* 0x000fea000383ffff */
.L_x_21:
[----:B-1----:R-:W-:-:S04]  /*6a00*/  IMAD.U32 R109, RZ, RZ, UR8 ;  /* 0x00000008ff6d7e24 */ /* 0x002fc8000f8e00ff */
[----:B------:R1:W2:Y:S03]  /*6a10*/  SYNCS.PHASECHK.TRANS64.TRYWAIT P0, [R109+URZ], R64 ;  /* 0x000000406d0075a7 */ /* 0x0002a6000800017f */
[----:B--2---:R-:W-:Y:S05]  /*6a20*/  @!P0 NANOSLEEP.SYNCS 0x989680 ;  /* 0x009896800000895d */ /* 0x004fea0003900000 */
[----:B------:R-:W2:Y:S02]  /*6a30*/  @!P0 SYNCS.PHASECHK.TRANS64 P0, [R109+URZ], R64 ;  /* 0x000000406d0085a7 */ /* 0x000ea4000800007f */
[----:B--2---:R-:W-:Y:S05]  /*6a40*/  @!P0 BRA `(.L_x_21) ;  /* 0xfffffffc00ec8947 */ /* 0x004fea000383ffff */
[----:B------:R-:W-:Y:S05]  /*6a50*/  BRA `(.L_x_20) ;  /* 0xffffffb000547947 */ /* 0x000fea000383ffff */
.L_x_27:
[----:B0-----:R-:W-:-:S04]  /*6a60*/  IMAD.U32 R25, RZ, RZ, UR13 ;  /* 0x0000000dff197e24 */ /* 0x001fc8000f8e00ff */
[----:B------:R0:W1:Y:S03]  /*6a70*/  SYNCS.PHASECHK.TRANS64.TRYWAIT P0, [R25+URZ+0x8], R18 ;  /* 0x00000812190075a7 */ /* 0x000066000800017f */
[----:B-1----:R-:W-:Y:S05]  /*6a80*/  @!P0 NANOSLEEP.SYNCS 0x989680 ;  /* 0x009896800000895d */ /* 0x002fea0003900000 */
[----:B------:R-:W1:Y:S02]  /*6a90*/  @!P0 SYNCS.PHASECHK.TRANS64 P0, [R25+URZ+0x8], R18 ;  /* 0x00000812190085a7 */ /* 0x000e64000800007f */
[----:B-1----:R-:W-:Y:S05]  /*6aa0*/  @!P0 BRA `(.L_x_27) ;  /* 0xfffffffc00ec8947 */ /* 0x002fea000383ffff */
[----:B------:R-:W-:Y:S05]  /*6ab0*/  BRA `(.L_x_128) ;  /* 0xffffffb800507947 */ /* 0x000fea000383ffff */
.L_x_94:
[----:B------:R-:W-:Y:S01]  /*6ac0*/  BSSY B1, `(.L_x_129) ;  /* 0x0000006000017945 */ /* 0x000fe20003800000 */
[----:B------:R-:W-:-:S07]  /*6ad0*/  IMAD.MOV.U32 R10, RZ, RZ, -0x1 ;  /* 0xffffffffff0a7424 */ /* 0x000fce00078e00ff */
[----:B------:R-:W-:Y:S05]  /*6ae0*/  WARPSYNC.COLLECTIVE R10, `(.L_x_130) ;  /* 0x000000000a0c7348 */ /* 0x000fea0003c00000 */
[----:B------:R-:W-:Y:S02]  /*6af0*/  ELECT P1, UR62, PT ;  /* 0x00000000003e782f */ /* 0x000fe40003820000 */
[----:B------:R-:W-:Y:S01]  /*6b00*/  MOV R10, UR62 ;  /* 0x0000003e000a7c02 */ /* 0x000fe20008000f00 */
[----:B------:R-:W-:Y:S10]  /*6b10*/  ENDCOLLECTIVE ;  /* 0x000000000000791b */ /* 0x000ff40003800000 */
.L_x_130:
[----:B------:R-:W-:Y:S05]  /*6b20*/  BSYNC B1 ;  /* 0x0000000000017941 */ /* 0x000fea0003800000 */
.L_x_129:
[----:B------:R-:W-:Y:S05]  /*6b30*/  BRA `(.L_x_131) ;  /* 0xffffffe800187947 */ /* 0x000fea000383ffff */
.L_x_97:
[----:B-1----:R1:W2:Y:S02]  /*6b40*/  SYNCS.PHASECHK.TRANS64.TRYWAIT P1, [R18+URZ+0x88], R11 ;  /* 0x0000880b120075a7 */ /* 0x0022a4000802017f */
[----:B--2---:R-:W-:Y:S05]  /*6b50*/  @!P1 NANOSLEEP.SYNCS 0x989680 ;  /* 0x009896800000995d */ /* 0x004fea0003900000 */
[----:B------:R-:W2:Y:S02]  /*6b60*/  @!P1 SYNCS.PHASECHK.TRANS64 P1, [R18+URZ+0x88], R11 ;  /* 0x0000880b120095a7 */ /* 0x000ea4000802007f */
[----:B--2---:R-:W-:Y:S05]  /*6b70*/  @!P1 BRA `(.L_x_97) ;  /* 0xfffffffc00f09947 */ /* 0x004fea000383ffff */
[----:B------:R-:W-:Y:S05]  /*6b80*/  BRA `(.L_x_132) ;  /* 0xffffffe800507947 */ /* 0x000fea000383ffff */
.L_x_106:
[----:B------:R-:W-:Y:S01]  /*6b90*/  BSSY B0, `(.L_x_133) ;  /* 0x0000006000007945 */ /* 0x000fe20003800000 */
[----:B------:R-:W-:-:S07]  /*6ba0*/  IMAD.MOV.U32 R10, RZ, RZ, -0x1 ;  /* 0xffffffffff0a7424 */ /* 0x000fce00078e00ff */
[----:B------:R-:W-:Y:S05]  /*6bb0*/  WARPSYNC.COLLECTIVE R10, `(.L_x_134) ;  /* 0x000000000a0c7348 */ /* 0x000fea0003c00000 */
[----:B------:R-:W-:Y:S02]  /*6bc0*/  ELECT P1, UR62, PT ;  /* 0x00000000003e782f */ /* 0x000fe40003820000 */
[----:B------:R-:W-:Y:S01]  /*6bd0*/  MOV R10, UR62 ;  /* 0x0000003e000a7c02 */ /* 0x000fe20008000f00 */
[----:B------:R-:W-:Y:S10]  /*6be0*/  ENDCOLLECTIVE ;  /* 0x000000000000791b */ /* 0x000ff40003800000 */
.L_x_134:
[----:B------:R-:W-:Y:S05]  /*6bf0*/  BSYNC B0 ;  /* 0x0000000000007941 */ /* 0x000fea0003800000 */
.L_x_133:
[----:B------:R-:W-:Y:S01]  /*6c00*/  PLOP3.LUT P0, PT, P1, PT, PT, 0x80, 0x0 ;  /* 0x000000000000781c */ /* 0x000fe20000f0f070 */
[----:B------:R-:W-:-:S12]  /*6c10*/  BRA `(.L_x_135) ;  /* 0xfffffff000d87947 */ /* 0x000fd8000383ffff */
.L_x_110:
[----:B0-----:R0:W1:Y:S02]  /*6c20*/  SYNCS.PHASECHK.TRANS64.TRYWAIT P0, [R5+URZ], R2 ;  /* 0x00000002050075a7 */ /* 0x001064000800017f */
[----:B-1----:R-:W-:Y:S05]  /*6c30*/  @!P0 NANOSLEEP.SYNCS 0x989680 ;  /* 0x009896800000895d */ /* 0x002fea0003900000 */
[----:B------:R-:W1:Y:S02]  /*6c40*/  @!P0 SYNCS.PHASECHK.TRANS64 P0, [R5+URZ], R2 ;  /* 0x00000002050085a7 */ /* 0x000e64000800007f */
[----:B-1----:R-:W-:Y:S05]  /*6c50*/  @!P0 BRA `(.L_x_110) ;  /* 0xfffffffc00f08947 */ /* 0x002fea000383ffff */
[----:B------:R-:W-:Y:S05]  /*6c60*/  BRA `(.L_x_136) ;  /* 0xfffffff400187947 */ /* 0x000fea000383ffff */
.L_x_111:
[----:B0-----:R0:W1:Y:S02]  /*6c70*/  SYNCS.PHASECHK.TRANS64.TRYWAIT P0, [R7+URZ], R4 ;  /* 0x00000004070075a7 */ /* 0x001064000800017f */
[----:B-1----:R-:W-:Y:S05]  /*6c80*/  @!P0 NANOSLEEP.SYNCS 0x989680 ;  /* 0x009896800000895d */ /* 0x002fea0003900000 */
[----:B------:R-:W1:Y:S02]  /*6c90*/  @!P0 SYNCS.PHASECHK.TRANS64 P0, [R7+URZ], R4 ;  /* 0x00000004070085a7 */ /* 0x000e64000800007f */
[----:B-1----:R-:W-:Y:S05]  /*6ca0*/  @!P0 BRA `(.L_x_111) ;  /* 0xfffffffc00f08947 */ /* 0x002fea000383ffff */
[----:B------:R-:W-:Y:S05]  /*6cb0*/  BRA `(.L_x_137) ;  /* 0xfffffff400287947 */ /* 0x000fea000383ffff */
.L_x_112:
[----:B0-----:R0:W1:Y:S02]  /*6cc0*/  SYNCS.PHASECHK.TRANS64.TRYWAIT P0, [R6+URZ], R5 ;  /* 0x00000005060075a7 */ /* 0x001064000800017f */
[----:B-1----:R-:W-:Y:S05]  /*6cd0*/  @!P0 NANOSLEEP.SYNCS 0x989680 ;  /* 0x009896800000895d */ /* 0x002fea0003900000 */
[----:B------:R-:W1:Y:S02]  /*6ce0*/  @!P0 SYNCS.PHASECHK.TRANS64 P0, [R6+URZ], R5 ;  /* 0x00000005060085a7 */ /* 0x000e64000800007f */
[----:B-1----:R-:W-:Y:S05]  /*6cf0*/  @!P0 BRA `(.L_x_112) ;  /* 0xfffffffc00f08947 */ /* 0x002fea000383ffff */
[----:B------:R-:W-:Y:S05]  /*6d00*/  BRA `(.L_x_138) ;  /* 0xfffffff400387947 */ /* 0x000fea000383ffff */
.L_x_113:
[----:B0-----:R0:W1:Y:S02]  /*6d10*/  SYNCS.PHASECHK.TRANS64.TRYWAIT P0, [R9+URZ], R4 ;  /* 0x00000004090075a7 */ /* 0x001064000800017f */
[----:B-1----:R-:W-:Y:S05]  /*6d20*/  @!P0 NANOSLEEP.SYNCS 0x989680 ;  /* 0x009896800000895d */ /* 0x002fea0003900000 */
[----:B------:R-:W1:Y:S02]  /*6d30*/  @!P0 SYNCS.PHASECHK.TRANS64 P0, [R9+URZ], R4 ;  /* 0x00000004090085a7 */ /* 0x000e64000800007f */
[----:B-1----:R-:W-:Y:S05]  /*6d40*/  @!P0 BRA `(.L_x_113) ;  /* 0xfffffffc00f08947 */ /* 0x002fea000383ffff */
[----:B------:R-:W-:Y:S05]  /*6d50*/  BRA `(.L_x_139) ;  /* 0xfffffff400487947 */ /* 0x000fea000383ffff */
.L_x_114:
[----:B0-----:R0:W1:Y:S02]  /*6d60*/  SYNCS.PHASECHK.TRANS64.TRYWAIT P0, [R6+URZ], R5 ;  /* 0x00000005060075a7 */ /* 0x001064000800017f */
[----:B-1----:R-:W-:Y:S05]  /*6d70*/  @!P0 NANOSLEEP.SYNCS 0x989680 ;  /* 0x009896800000895d */ /* 0x002fea0003900000 */
[----:B------:R-:W1:Y:S02]  /*6d80*/  @!P0 SYNCS.PHASECHK.TRANS64 P0, [R6+URZ], R5 ;  /* 0x00000005060085a7 */ /* 0x000e64000800007f */
[----:B-1----:R-:W-:Y:S05]  /*6d90*/  @!P0 BRA `(.L_x_114) ;  /* 0xfffffffc00f08947 */ /* 0x002fea000383ffff */
[----:B------:R-:W-:Y:S05]  /*6da0*/  BRA `(.L_x_140) ;  /* 0xfffffff400587947 */ /* 0x000fea000383ffff */
.L_x_115:
[----:B0-----:R0:W1:Y:S02]  /*6db0*/  SYNCS.PHASECHK.TRANS64.TRYWAIT P0, [R9+URZ], R4 ;  /* 0x00000004090075a7 */ /* 0x001064000800017f */
[----:B-1----:R-:W-:Y:S05]  /*6dc0*/  @!P0 NANOSLEEP.SYNCS 0x989680 ;  /* 0x009896800000895d */ /* 0x002fea0003900000 */
[----:B------:R-:W1:Y:S02]  /*6dd0*/  @!P0 SYNCS.PHASECHK.TRANS64 P0, [R9+URZ], R4 ;  /* 0x00000004090085a7 */ /* 0x000e64000800007f */
[----:B-1----:R-:W-:Y:S05]  /*6de0*/  @!P0 BRA `(.L_x_115) ;  /* 0xfffffffc00f08947 */ /* 0x002fea000383ffff */
[----:B------:R-:W-:Y:S05]  /*6df0*/  BRA `(.L_x_141) ;  /* 0xfffffff400687947 */ /* 0x000fea000383ffff */
.L_x_116:
[----:B0-----:R0:W1:Y:S02]  /*6e00*/  SYNCS.PHASECHK.TRANS64.TRYWAIT P0, [R6+URZ], R5 ;  /* 0x00000005060075a7 */ /* 0x001064000800017f */
[----:B-1----:R-:W-:Y:S05]  /*6e10*/  @!P0 NANOSLEEP.SYNCS 0x989680 ;  /* 0x009896800000895d */ /* 0x002fea0003900000 */
[----:B------:R-:W1:Y:S02]  /*6e20*/  @!P0 SYNCS.PHASECHK.TRANS64 P0, [R6+URZ], R5 ;  /* 0x00000005060085a7 */ /* 0x000e64000800007f */
[----:B-1----:R-:W-:Y:S05]  /*6e30*/  @!P0 BRA `(.L_x_116) ;  /* 0xfffffffc00f08947 */ /* 0x002fea000383ffff */
[----:B------:R-:W-:Y:S05]  /*6e40*/  BRA `(.L_x_142) ;  /* 0xfffffff400787947 */ /* 0x000fea000383ffff */
.L_x_117:
[----:B0-----:R0:W1:Y:S02]  /*6e50*/  SYNCS.PHASECHK.TRANS64.TRYWAIT P0, [R9+URZ], R4 ;  /* 0x00000004090075a7 */ /* 0x001064000800017f */
[----:B-1----:R-:W-:Y:S05]  /*6e60*/  @!P0 NANOSLEEP.SYNCS 0x989680 ;  /* 0x009896800000895d */ /* 0x002fea0003900000 */
[----:B------:R-:W1:Y:S02]  /*6e70*/  @!P0 SYNCS.PHASECHK.TRANS64 P0, [R9+URZ], R4 ;  /* 0x00000004090085a7 */ /* 0x000e64000800007f */
[----:B-1----:R-:W-:Y:S05]  /*6e80*/  @!P0 BRA `(.L_x_117) ;  /* 0xfffffffc00f08947 */ /* 0x002fea000383ffff */
[----:B------:R-:W-:Y:S05]  /*6e90*/  BRA `(.L_x_143) ;  /* 0xfffffff400887947 */ /* 0x000fea000383ffff */
.L_x_118:
[----:B0-----:R0:W1:Y:S02]  /*6ea0*/  SYNCS.PHASECHK.TRANS64.TRYWAIT P0, [R6+URZ], R5 ;  /* 0x00000005060075a7 */ /* 0x001064000800017f */
[----:B-1----:R-:W-:Y:S05]  /*6eb0*/  @!P0 NANOSLEEP.SYNCS 0x989680 ;  /* 0x009896800000895d */ /* 0x002fea0003900000 */
[----:B------:R-:W1:Y:S02]  /*6ec0*/  @!P0 SYNCS.PHASECHK.TRANS64 P0, [R6+URZ], R5 ;  /* 0x00000005060085a7 */ /* 0x000e64000800007f */
[----:B-1----:R-:W-:Y:S05]  /*6ed0*/  @!P0 BRA `(.L_x_118) ;  /* 0xfffffffc00f08947 */ /* 0x002fea000383ffff */
[----:B------:R-:W-:Y:S05]  /*6ee0*/  BRA `(.L_x_144) ;  /* 0xfffffff400987947 */ /* 0x000fea000383ffff */
.L_x_119:
[----:B0-----:R0:W1:Y:S02]  /*6ef0*/  SYNCS.PHASECHK.TRANS64.TRYWAIT P0, [R9+URZ], R4 ;  /* 0x00000004090075a7 */ /* 0x001064000800017f */
[----:B-1----:R-:W-:Y:S05]  /*6f00*/  @!P0 NANOSLEEP.SYNCS 0x989680 ;  /* 0x009896800000895d */ /* 0x002fea0003900000 */
[----:B------:R-:W1:Y:S02]  /*6f10*/  @!P0 SYNCS.PHASECHK.TRANS64 P0, [R9+URZ], R4 ;  /* 0x00000004090085a7 */ /* 0x000e64000800007f */
[----:B-1----:R-:W-:Y:S05]  /*6f20*/  @!P0 BRA `(.L_x_119) ;  /* 0xfffffffc00f08947 */ /* 0x002fea000383ffff */
[----:B------:R-:W-:Y:S05]  /*6f30*/  BRA `(.L_x_145) ;  /* 0xfffffff400a87947 */ /* 0x000fea000383ffff */
.L_x_120:
[----:B0-----:R0:W1:Y:S02]  /*6f40*/  SYNCS.PHASECHK.TRANS64.TRYWAIT P0, [R6+URZ], R5 ;  /* 0x00000005060075a7 */ /* 0x001064000800017f */
[----:B-1----:R-:W-:Y:S05]  /*6f50*/  @!P0 NANOSLEEP.SYNCS 0x989680 ;  /* 0x009896800000895d */ /* 0x002fea0003900000 */
[----:B------:R-:W1:Y:S02]  /*6f60*/  @!P0 SYNCS.PHASECHK.TRANS64 P0, [R6+URZ], R5 ;  /* 0x00000005060085a7 */ /* 0x000e64000800007f */
[----:B-1----:R-:W-:Y:S05]  /*6f70*/  @!P0 BRA `(.L_x_120) ;  /* 0xfffffffc00f08947 */ /* 0x002fea000383ffff */
[----:B------:R-:W-:Y:S05]  /*6f80*/  BRA `(.L_x_146) ;  /* 0xfffffff400b87947 */ /* 0x000fea000383ffff */
.L_x_121:
[----:B0-----:R0:W1:Y:S02]  /*6f90*/  SYNCS.PHASECHK.TRANS64.TRYWAIT P0, [R9+URZ], R4 ;  /* 0x00000004090075a7 */ /* 0x001064000800017f */
[----:B-1----:R-:W-:Y:S05]  /*6fa0*/  @!P0 NANOSLEEP.SYNCS 0x989680 ;  /* 0x009896800000895d */ /* 0x002fea0003900000 */
[----:B------:R-:W1:Y:S02]  /*6fb0*/  @!P0 SYNCS.PHASECHK.TRANS64 P0, [R9+URZ], R4 ;  /* 0x00000004090085a7 */ /* 0x000e64000800007f */
[----:B-1----:R-:W-:Y:S05]  /*6fc0*/  @!P0 BRA `(.L_x_121) ;  /* 0xfffffffc00f08947 */ /* 0x002fea000383ffff */
[----:B------:R-:W-:Y:S05]  /*6fd0*/  BRA `(.L_x_147) ;  /* 0xfffffff400c87947 */ /* 0x000fea000383ffff */
.L_x_122:
[----:B0-----:R0:W1:Y:S02]  /*6fe0*/  SYNCS.PHASECHK.TRANS64.TRYWAIT P0, [R6+URZ], R5 ;  /* 0x00000005060075a7 */ /* 0x001064000800017f */
[----:B-1----:R-:W-:Y:S05]  /*6ff0*/  @!P0 NANOSLEEP.SYNCS 0x989680 ;  /* 0x009896800000895d */ /* 0x002fea0003900000 */
[----:B------:R-:W1:Y:S02]  /*7000*/  @!P0 SYNCS.PHASECHK.TRANS64 P0, [R6+URZ], R5 ;  /* 0x00000005060085a7 */ /* 0x000e64000800007f */
[----:B-1----:R-:W-:Y:S05]  /*7010*/  @!P0 BRA `(.L_x_122) ;  /* 0xfffffffc00f08947 */ /* 0x002fea000383ffff */
[----:B------:R-:W-:Y:S05]  /*7020*/  BRA `(.L_x_148) ;  /* 0xfffffff400d87947 */ /* 0x000fea000383ffff */
.L_x_123:
[----:B0-----:R0:W1:Y:S02]  /*7030*/  SYNCS.PHASECHK.TRANS64.TRYWAIT P0, [R9+URZ], R4 ;  /* 0x00000004090075a7 */ /* 0x001064000800017f */
[----:B-1----:R-:W-:Y:S05]  /*7040*/  @!P0 NANOSLEEP.SYNCS 0x989680 ;  /* 0x009896800000895d */ /* 0x002fea0003900000 */
[----:B------:R-:W1:Y:S02]  /*7050*/  @!P0 SYNCS.PHASECHK.TRANS64 P0, [R9+URZ], R4 ;  /* 0x00000004090085a7 */ /* 0x000e64000800007f */
[----:B-1----:R-:W-:Y:S05]  /*7060*/  @!P0 BRA `(.L_x_123) ;  /* 0xfffffffc00f08947 */ /* 0x002fea000383ffff */
[----:B------:R-:W-:Y:S05]  /*7070*/  BRA `(.L_x_149) ;  /* 0xfffffff400e87947 */ /* 0x000fea000383ffff */
.L_x_124:
[----:B0-----:R0:W1:Y:S02]  /*7080*/  SYNCS.PHASECHK.TRANS64.TRYWAIT P0, [R8+URZ], R5 ;  /* 0x00000005080075a7 */ /* 0x001064000800017f */
[----:B-1----:R-:W-:Y:S05]  /*7090*/  @!P0 NANOSLEEP.SYNCS 0x989680 ;  /* 0x009896800000895d */ /* 0x002fea0003900000 */
[----:B------:R-:W1:Y:S02]  /*70a0*/  @!P0 SYNCS.PHASECHK.TRANS64 P0, [R8+URZ], R5 ;  /* 0x00000005080085a7 */ /* 0x000e64000800007f */
[----:B-1----:R-:W-:Y:S05]  /*70b0*/  @!P0 BRA `(.L_x_124) ;  /* 0xfffffffc00f08947 */ /* 0x002fea000383ffff */
[----:B------:R-:W-:Y:S05]  /*70c0*/  BRA `(.L_x_150) ;  /* 0xfffffff400f87947 */ /* 0x000fea000383ffff */
.L_x_125:
[----:B-1----:R1:W2:Y:S02]  /*70d0*/  SYNCS.PHASECHK.TRANS64.TRYWAIT P0, [R11+URZ], R6 ;  /* 0x000000060b0075a7 */ /* 0x0022a4000800017f */
[----:B--2---:R-:W-:Y:S05]  /*70e0*/  @!P0 NANOSLEEP.SYNCS 0x989680 ;  /* 0x009896800000895d */ /* 0x004fea0003900000 */
[----:B------:R-:W2:Y:S02]  /*70f0*/  @!P0 SYNCS.PHASECHK.TRANS64 P0, [R11+URZ], R6 ;  /* 0x000000060b0085a7 */ /* 0x000ea4000800007f */
[----:B--2---:R-:W-:Y:S05]  /*7100*/  @!P0 BRA `(.L_x_125) ;  /* 0xfffffffc00f08947 */ /* 0x004fea000383ffff */
[----:B------:R-:W-:Y:S05]  /*7110*/  BRA `(.L_x_151) ;  /* 0xfffffff800007947 */ /* 0x000fea000383ffff */
.L_x_152:
[----:B------:R-:W-:-:S00]  /*7120*/  BRA `(.L_x_152) ;  /* 0xfffffffc00fc7947 */ /* 0x000fc0000383ffff */
[----:B------:R-:W-:-:S00]  /*7130*/  NOP ;  /* 0x0000000000007918 */ /* 0x000fc00000000000 */
        /* <DEDUP_REMOVED lines=12> */
.L_x_153:


//--------------------- .nv.shared._ZN7cutlass13device_kernelINS_4gemm6kernel13GemmUniversalIN4cute5tupleIJiiiiEEENS1_10collective13CollectiveMmaINS1_43MainloopSm90TmaGmmaWarpSpecializedSparseFP8ILi17ENS5_IJNS4_1CILi1EEESB_SB_EEENS1_32KernelTmaWarpSpecializedPingpongEEENS5_IJNSA_ILi64EEESF_NSA_ILi128EEEEEENS_12float_e4m3_tENS5_IJNS4_6LayoutINS5_IJiNS5_IJNSA_ILi2EEEiEEEiEEENS5_IJlNS5_IJSB_SK_EEElEEEEENSJ_INS5_IJNS5_IJSF_iEEENS5_IJSG_iEEEiEEENS5_IJNS5_IJSG_NSA_ILi8192EEEEEENS5_IJSB_lEEElEEEEEEEESI_NS5_IJlSB_lEEENS4_8TiledMMAINS4_8MMA_AtomIJNS4_4SM904GMMA6SPARSE31GMMA_64x64x64_F32E4M3E4M3_SS_TNILNS13_7ScaleInE1ELS16_1ELNS13_9SparseSelE0EEEEEENSJ_ISC_NS5_IJNSA_ILi0EEES1A_S1A_EEEEENS5_IJNS4_10UnderscoreES1D_S1D_EEEEENS4_13SM90_TMA_LOADENS4_14ComposedLayoutINS4_7SwizzleILi2ELi4ELi3EEENS4_25smem_sparse_ptr_flag_bitsILi2ELi8EEENSJ_INS5_IJNS5_IJSB_NSA_ILi8EEEEEENS5_IJSK_SF_EEEEEENS5_IJNS5_IJS1A_SG_EEESN_EEEEEEEvNS4_8identityES1G_NS1H_INS1I_ILi3ELi4ELi3EEENS4_18smem_ptr_flag_bitsILi8EEENSJ_INS5_IJS1M_SG_EEENS5_IJSG_SB_EEEEEEEvS1U_EENS_8epilogue10collective6detail29Sm90TmaWarpSpecializedAdapterINS24_15DefaultEpilogueIfNS5_IJSB_llEEES28_NS23_6thread17LinearCombinationIfLi1EffLNS29_9ScaleType4KindE0ELNS_15FloatRoundStyleE2EfEENS1_15EpilogueDefaultEEEEEvvEEEEvNT_6ParamsE --------------------------
	.section	.nv.shared._ZN7cutlass13device_kernelINS_4gemm6kernel13GemmUniversalIN4cute5tupleIJiiiiEEENS1_10collective13CollectiveMmaINS1_43MainloopSm90TmaGmmaWarpSpecializedSparseFP8ILi17ENS5_IJNS4_1CILi1EEESB_SB_EEENS1_32KernelTmaWarpSpecializedPingpongEEENS5_IJNSA_ILi64EEESF_NSA_ILi128EEEEEENS_12float_e4m3_tENS5_IJNS4_6LayoutINS5_IJiNS5_IJNSA_ILi2EEEiEEEiEEENS5_IJlNS5_IJSB_SK_EEElEEEEENSJ_INS5_IJNS5_IJSF_iEEENS5_IJSG_iEEEiEEENS5_IJNS5_IJSG_NSA_ILi8192EEEEEENS5_IJSB_lEEElEEEEEEEESI_NS5_IJlSB_lEEENS4_8TiledMMAINS4_8MMA_AtomIJNS4_4SM904GMMA6SPARSE31GMMA_64x64x64_F32E4M3E4M3_SS_TNILNS13_7ScaleInE1ELS16_1ELNS13_9SparseSelE0EEEEEENSJ_ISC_NS5_IJNSA_ILi0EEES1A_S1A_EEEEENS5_IJNS4_10UnderscoreES1D_S1D_EEEEENS4_13SM90_TMA_LOADENS4_14ComposedLayoutINS4_7SwizzleILi2ELi4ELi3EEENS4_25smem_sparse_ptr_flag_bitsILi2ELi8EEENSJ_INS5_IJNS5_IJSB_NSA_ILi8EEEEEENS5_IJSK_SF_EEEEEENS5_IJNS5_IJS1A_SG_EEESN_EEEEEEEvNS4_8identityES1G_NS1H_INS1I_ILi3ELi4ELi3EEENS4_18smem_ptr_flag_bitsILi8EEENSJ_INS5_IJS1M_SG_EEENS5_IJSG_SB_EEEEEEEvS1U_EENS_8epilogue10collective6detail29Sm90TmaWarpSpecializedAdapterINS24_15DefaultEpilogueIfNS5_IJSB_llEEES28_NS23_6thread17LinearCombinationIfLi1EffLNS29_9ScaleType4KindE0ELNS_15FloatRoundStyleE2EfEENS1_15EpilogueDefaultEEEEEvvEEEEvNT_6ParamsE,"aw",@nobits
	.sectionflags	@""
	.align	16
	.zero		1024


//--------------------- .nv.shared.reserved.0     --------------------------
	.section	.nv.shared.reserved.0,"aw",@nobits
	.weak		__nv_reservedSMEM_offset_0_alias
	.size		__nv_reservedSMEM_offset_0_alias, 0, 0
	.other		__nv_reservedSMEM_offset_0_alias,@"STO_CUDA_RESERVED_SHARED STV_DEFAULT"
__nv_reservedSMEM_offset_0_alias:
	.zero		0


//--------------------- .nv.global                --------------------------
	.section	.nv.global,"aw",@nobits
.nv.global:
	.type		_ZN39_INTERNAL_00728346_4_k_cu_a1de1b60_39884cute1_E,@object
	.size		_ZN39_INTERNAL_00728346_4_k_cu_a1de1b60_39884cute1_E,(_ZN39_INTERNAL_00728346_4_k_cu_a1de1b60_39884cuda3std3__45__cpo6cbeginE - _ZN39_INTERNAL_00728346_4_k_cu_a1de1b60_39884cute1_E)
_ZN39_INTERNAL_00728346_4_k_cu_a1de1b60_39884cute1_E:
	.zero		1
	.type		_ZN39_INTERNAL_00728346_4_k_cu_a1de1b60_39884cuda3std3__45__cpo6cbeginE,@object
	.size		_ZN39_INTERNAL_00728346_4_k_cu_a1de1b60_39884cuda3std3__45__cpo6cbeginE,(_ZN39_INTERNAL_00728346_4_k_cu_a1de1b60_39884cuda3std3__48in_placeE - _ZN39_INTERNAL_00728346_4_k_cu_a1de1b60_39884cuda3std3__45__cpo6cbeginE)
_ZN39_INTERNAL_00728346_4_k_cu_a1de1b60_39884cuda3std3__45__cpo6cbeginE:
	.zero		1
	.type		_ZN39_INTERNAL_00728346_4_k_cu_a1de1b60_39884cuda3std3__48in_placeE,@object
	.size		_ZN39_INTERNAL_00728346_4_k_cu_a1de1b60_39884cuda3std3__48in_placeE,(_ZN39_INTERNAL_00728346_4_k_cu_a1de1b60_39884cuda3std6ranges3__45__cpo9iter_moveE - _ZN39_INTERNAL_00728346_4_k_cu_a1de1b60_39884cuda3std3__48in_placeE)
_ZN39_INTERNAL_00728346_4_k_cu_a1de1b60_39884cuda3std3__48in_placeE:
	.zero		1
	.type		_ZN39_INTERNAL_00728346_4_k_cu_a1de1b60_39884cuda3std6ranges3__45__cpo9iter_moveE,@object
	.size		_ZN39_INTERNAL_00728346_4_k_cu_a1de1b60_39884cuda3std6ranges3__45__cpo9iter_moveE,(_ZN39_INTERNAL_00728346_4_k_cu_a1de1b60_39884cuda3std3__45__cpo5beginE - _ZN39_INTERNAL_00728346_4_k_cu_a1de1b60_39884cuda3std6ranges3__45__cpo9iter_moveE)
_ZN39_INTERNAL_00728346_4_k_cu_a1de1b60_39884cuda3std6ranges3__45__cpo9iter_moveE:
	.zero		1
	.type		_ZN39_INTERNAL_00728346_4_k_cu_a1de1b60_39884cuda3std3__45__cpo5beginE,@object
	.size		_ZN39_INTERNAL_00728346_4_k_cu_a1de1b60_39884cuda3std3__45__cpo5beginE,(_ZN39_INTERNAL_00728346_4_k_cu_a1de1b60_39884cuda3std3__441_GLOBAL__N__00728346_4_k_cu_a1de1b60_39886ignoreE - _ZN39_INTERNAL_00728346_4_k_cu_a1de1b60_39884cuda3std3__45__cpo5beginE)
_ZN39_INTERNAL_00728346_4_k_cu_a1de1b60_39884cuda3std3__45__cpo5beginE:
	.zero		1
	.type		_ZN39_INTERNAL_00728346_4_k_cu_a1de1b60_39884cuda3std3__441_GLOBAL__N__00728346_4_k_cu_a1de1b60_39886ignoreE,@object
	.size		_ZN39_INTERNAL_00728346_4_k_cu_a1de1b60_39884cuda3std3__441_GLOBAL__N__00728346_4_k_cu_a1de1b60_39886ignoreE,(_ZN39_INTERNAL_00728346_4_k_cu_a1de1b60_39884cute7productE - _ZN39_INTERNAL_00728346_4_k_cu_a1de1b60_39884cuda3std3__441_GLOBAL__N__00728346_4_k_cu_a1de1b60_39886ignoreE)
_ZN39_INTERNAL_00728346_4_k_cu_a1de1b60_39884cuda3std3__441_GLOBAL__N__00728346_4_k_cu_a1de1b60_39886ignoreE:
	.zero		1
	.type		_ZN39_INTERNAL_00728346_4_k_cu_a1de1b60_39884cute7productE,@object
	.size		_ZN39_INTERNAL_00728346_4_k_cu_a1de1b60_39884cute7productE,(_ZN39_INTERNAL_00728346_4_k_cu_a1de1b60_39884cuda3std3__45__cpo3endE - _ZN39_INTERNAL_00728346_4_k_cu_a1de1b60_39884cute7productE)
_ZN39_INTERNAL_00728346_4_k_cu_a1de1b60_39884cute7productE:
	.zero		1
	.type		_ZN39_INTERNAL_00728346_4_k_cu_a1de1b60_39884cuda3std3__45__cpo3endE,@object
	.size		_ZN39_INTERNAL_00728346_4_k_cu_a1de1b60_39884cuda3std3__45__cpo3endE,(_ZN39_INTERNAL_00728346_4_k_cu_a1de1b60_39884cuda3std3__419piecewise_constructE - _ZN39_INTERNAL_00728346_4_k_cu_a1de1b60_39884cuda3std3__45__cpo3endE)
_ZN39_INTERNAL_00728346_4_k_cu_a1de1b60_39884cuda3std3__45__cpo3endE:
	.zero		1
	.type		_ZN39_INTERNAL_00728346_4_k_cu_a1de1b60_39884cuda3std3__419piecewise_constructE,@object
	.size		_ZN39_INTERNAL_00728346_4_k_cu_a1de1b60_39884cuda3std3__419piecewise_constructE,(_ZN39_INTERNAL_00728346_4_k_cu_a1de1b60_39884cuda3std3__45__cpo4cendE - _ZN39_INTERNAL_00728346_4_k_cu_a1de1b60_39884cuda3std3__419piecewise_constructE)
_ZN39_INTERNAL_00728346_4_k_cu_a1de1b60_39884cuda3std3__419piecewise_constructE:
	.zero		1
	.type		_ZN39_INTERNAL_00728346_4_k_cu_a1de1b60_39884cuda3std3__45__cpo4cendE,@object
	.size		_ZN39_INTERNAL_00728346_4_k_cu_a1de1b60_39884cuda3std3__45__cpo4cendE,(_ZN39_INTERNAL_00728346_4_k_cu_a1de1b60_39884cuda3std6ranges3__45__cpo4swapE - _ZN39_INTERNAL_00728346_4_k_cu_a1de1b60_39884cuda3std3__45__cpo4cendE)
_ZN39_INTERNAL_00728346_4_k_cu_a1de1b60_39884cuda3std3__45__cpo4cendE:
	.zero		1
	.type		_ZN39_INTERNAL_00728346_4_k_cu_a1de1b60_39884cuda3std6ranges3__45__cpo4swapE,@object
	.size		_ZN39_INTERNAL_00728346_4_k_cu_a1de1b60_39884cuda3std6ranges3__45__cpo4swapE,(.L_7 - _ZN39_INTERNAL_00728346_4_k_cu_a1de1b60_39884cuda3std6ranges3__45__cpo4swapE)
_ZN39_INTERNAL_00728346_4_k_cu_a1de1b60_39884cuda3std6ranges3__45__cpo4swapE:
	.zero		1
.L_7:


//--------------------- .nv.constant0._ZN7cutlass13device_kernelINS_4gemm6kernel13GemmUniversalIN4cute5tupleIJiiiiEEENS1_10collective13CollectiveMmaINS1_43MainloopSm90TmaGmmaWarpSpecializedSparseFP8ILi17ENS5_IJNS4_1CILi1EEESB_SB_EEENS1_32KernelTmaWarpSpecializedPingpongEEENS5_IJNSA_ILi64EEESF_NSA_ILi128EEEEEENS_12float_e4m3_tENS5_IJNS4_6LayoutINS5_IJiNS5_IJNSA_ILi2EEEiEEEiEEENS5_IJlNS5_IJSB_SK_EEElEEEEENSJ_INS5_IJNS5_IJSF_iEEENS5_IJSG_iEEEiEEENS5_IJNS5_IJSG_NSA_ILi8192EEEEEENS5_IJSB_lEEElEEEEEEEESI_NS5_IJlSB_lEEENS4_8TiledMMAINS4_8MMA_AtomIJNS4_4SM904GMMA6SPARSE31GMMA_64x64x64_F32E4M3E4M3_SS_TNILNS13_7ScaleInE1ELS16_1ELNS13_9SparseSelE0EEEEEENSJ_ISC_NS5_IJNSA_ILi0EEES1A_S1A_EEEEENS5_IJNS4_10UnderscoreES1D_S1D_EEEEENS4_13SM90_TMA_LOADENS4_14ComposedLayoutINS4_7SwizzleILi2ELi4ELi3EEENS4_25smem_sparse_ptr_flag_bitsILi2ELi8EEENSJ_INS5_IJNS5_IJSB_NSA_ILi8EEEEEENS5_IJSK_SF_EEEEEENS5_IJNS5_IJS1A_SG_EEESN_EEEEEEEvNS4_8identityES1G_NS1H_INS1I_ILi3ELi4ELi3EEENS4_18smem_ptr_flag_bitsILi8EEENSJ_INS5_IJS1M_SG_EEENS5_IJSG_SB_EEEEEEEvS1U_EENS_8epilogue10collective6detail29Sm90TmaWarpSpecializedAdapterINS24_15DefaultEpilogueIfNS5_IJSB_llEEES28_NS23_6thread17LinearCombinationIfLi1EffLNS29_9ScaleType4KindE0ELNS_15FloatRoundStyleE2EfEENS1_15EpilogueDefaultEEEEEvvEEEEvNT_6ParamsE --------------------------
	.section	.nv.constant0._ZN7cutlass13device_kernelINS_4gemm6kernel13GemmUniversalIN4cute5tupleIJiiiiEEENS1_10collective13CollectiveMmaINS1_43MainloopSm90TmaGmmaWarpSpecializedSparseFP8ILi17ENS5_IJNS4_1CILi1EEESB_SB_EEENS1_32KernelTmaWarpSpecializedPingpongEEENS5_IJNSA_ILi64EEESF_NSA_ILi128EEEEEENS_12float_e4m3_tENS5_IJNS4_6LayoutINS5_IJiNS5_IJNSA_ILi2EEEiEEEiEEENS5_IJlNS5_IJSB_SK_EEElEEEEENSJ_INS5_IJNS5_IJSF_iEEENS5_IJSG_iEEEiEEENS5_IJNS5_IJSG_NSA_ILi8192EEEEEENS5_IJSB_lEEElEEEEEEEESI_NS5_IJlSB_lEEENS4_8TiledMMAINS4_8MMA_AtomIJNS4_4SM904GMMA6SPARSE31GMMA_64x64x64_F32E4M3E4M3_SS_TNILNS13_7ScaleInE1ELS16_1ELNS13_9SparseSelE0EEEEEENSJ_ISC_NS5_IJNSA_ILi0EEES1A_S1A_EEEEENS5_IJNS4_10UnderscoreES1D_S1D_EEEEENS4_13SM90_TMA_LOADENS4_14ComposedLayoutINS4_7SwizzleILi2ELi4ELi3EEENS4_25smem_sparse_ptr_flag_bitsILi2ELi8EEENSJ_INS5_IJNS5_IJSB_NSA_ILi8EEEEEENS5_IJSK_SF_EEEEEENS5_IJNS5_IJS1A_SG_EEESN_EEEEEEEvNS4_8identityES1G_NS1H_INS1I_ILi3ELi4ELi3EEENS4_18smem_ptr_flag_bitsILi8EEENSJ_INS5_IJS1M_SG_EEENS5_IJSG_SB_EEEEEEEvS1U_EENS_8epilogue10collective6detail29Sm90TmaWarpSpecializedAdapterINS24_15DefaultEpilogueIfNS5_IJSB_llEEES28_NS23_6thread17LinearCombinationIfLi1EffLNS29_9ScaleType4KindE0ELNS_15FloatRoundStyleE2EfEENS1_15EpilogueDefaultEEEEEvvEEEEvNT_6ParamsE,"a",@progbits
	.sectionflags	@""
	.align	4
.nv.constant0._ZN7cutlass13device_kernelINS_4gemm6kernel13GemmUniversalIN4cute5tupleIJiiiiEEENS1_10collective13CollectiveMmaINS1_43MainloopSm90TmaGmmaWarpSpecializedSparseFP8ILi17ENS5_IJNS4_1CILi1EEESB_SB_EEENS1_32KernelTmaWarpSpecializedPingpongEEENS5_IJNSA_ILi64EEESF_NSA_ILi128EEEEEENS_12float_e4m3_tENS5_IJNS4_6LayoutINS5_IJiNS5_IJNSA_ILi2EEEiEEEiEEENS5_IJlNS5_IJSB_SK_EEElEEEEENSJ_INS5_IJNS5_IJSF_iEEENS5_IJSG_iEEEiEEENS5_IJNS5_IJSG_NSA_ILi8192EEEEEENS5_IJSB_lEEElEEEEEEEESI_NS5_IJlSB_lEEENS4_8TiledMMAINS4_8MMA_AtomIJNS4_4SM904GMMA6SPARSE31GMMA_64x64x64_F32E4M3E4M3_SS_TNILNS13_7ScaleInE1ELS16_1ELNS13_9SparseSelE0EEEEEENSJ_ISC_NS5_IJNSA_ILi0EEES1A_S1A_EEEEENS5_IJNS4_10UnderscoreES1D_S1D_EEEEENS4_13SM90_TMA_LOADENS4_14ComposedLayoutINS4_7SwizzleILi2ELi4ELi3EEENS4_25smem_sparse_ptr_flag_bitsILi2ELi8EEENSJ_INS5_IJNS5_IJSB_NSA_ILi8EEEEEENS5_IJSK_SF_EEEEEENS5_IJNS5_IJS1A_SG_EEESN_EEEEEEEvNS4_8identityES1G_NS1H_INS1I_ILi3ELi4ELi3EEENS4_18smem_ptr_flag_bitsILi8EEENSJ_INS5_IJS1M_SG_EEENS5_IJSG_SB_EEEEEEEvS1U_EENS_8epilogue10collective6detail29Sm90TmaWarpSpecializedAdapterINS24_15DefaultEpilogueIfNS5_IJSB_llEEES28_NS23_6thread17LinearCombinationIfLi1EffLNS29_9ScaleType4KindE0ELNS_15FloatRoundStyleE2EfEENS1_15EpilogueDefaultEEEEEvvEEEEvNT_6ParamsE:
	.zero		1920


//--------------------- SYMBOLS --------------------------

	.type		.nv.reservedSmem.offset0,@object
	.size		.nv.reservedSmem.offset0,0x4
